// auto-generated by cutlass_sweep.gemm — config: {"arch": "sm_90", "cluster_m": 2, "cluster_n": 1, "dtype": "e4m3", "stages": 4, "tile_k": 64, "tile_m": 256, "tile_n": 256}
#include "cutlass/cutlass.h"
#include "cutlass/gemm/collective/collective_builder.hpp"
#include "cutlass/gemm/device/gemm_universal_adapter.h"
#include "cutlass/gemm/kernel/gemm_universal.hpp"
#include "cutlass/epilogue/collective/collective_builder.hpp"

using ElemA = cutlass::float_e4m3_t;
using ElemB = cutlass::float_e4m3_t;
using ElemCD = cutlass::float_e4m3_t;
using Acc  = float;
using TileShape    = cute::Shape<cute::_256, cute::_256, cute::_64>;
using ClusterShape = cute::Shape<cute::_2, cute::_1, cute::_1>;

using CollectiveEpilogue = typename cutlass::epilogue::collective::CollectiveBuilder<
    cutlass::arch::Sm90, cutlass::arch::OpClassTensorOp,
    TileShape, ClusterShape,
    cutlass::epilogue::collective::EpilogueTileAuto,
    Acc, Acc,
    ElemCD, cutlass::layout::RowMajor, 128 / cutlass::sizeof_bits<ElemCD>::value,
    ElemCD, cutlass::layout::RowMajor, 128 / cutlass::sizeof_bits<ElemCD>::value,
    cutlass::epilogue::collective::EpilogueScheduleAuto
  >::CollectiveOp;

using CollectiveMainloop = typename cutlass::gemm::collective::CollectiveBuilder<
    cutlass::arch::Sm90, cutlass::arch::OpClassTensorOp,
    ElemA, cutlass::layout::RowMajor, 128 / cutlass::sizeof_bits<ElemA>::value,
    ElemB, cutlass::layout::ColumnMajor, 128 / cutlass::sizeof_bits<ElemB>::value,
    Acc,
    TileShape, ClusterShape,
    cutlass::gemm::collective::StageCount<4>,
    cutlass::gemm::collective::KernelScheduleAuto
  >::CollectiveOp;

using GemmKernel = cutlass::gemm::kernel::GemmUniversal<
    cute::Shape<int,int,int,int>,
    CollectiveMainloop,
    CollectiveEpilogue
>;
using Gemm = cutlass::gemm::device::GemmUniversalAdapter<GemmKernel>;

// Force the device kernel symbol into the cubin without needing a host main.
auto* _anchor = &cutlass::device_kernel<GemmKernel>;


// ===== COMPILED SASS (sm_90a) =====

	.target	sm_90a

	.elftype	@"ET_EXEC"


//--------------------- .note.nv.tkinfo           --------------------------
	.section	.note.nv.tkinfo,"",@"SHT_NOTE"
	.sectionflags	@"SHF_NOTE_NV_TKINFO"
	.tkinfo
        /*0018*/ 	.word	0x00000002
        /*0030*/ 	.string	""
        /*0030*/ 	.string	"ptxas"
        /*0030*/ 	.string	"Cuda compilation tools, release 13.0, V13.0.88"
        /*0030*/ 	.string	"Build cuda_13.0.r13.0/compiler.36424714_0"
        /*0030*/ 	.string	"-arch sm_90a -m 64 "



//--------------------- .note.nv.cuinfo           --------------------------
	.section	.note.nv.cuinfo,"",@"SHT_NOTE"
	.sectionflags	@"SHF_NOTE_NV_CUINFO"
        /*0018*/ 	.short	0x0002
        /*001a*/ 	.short	0x005a
        /*001c*/ 	.short	0x0082
	.zero		2


//--------------------- .nv.info                  --------------------------
	.section	.nv.info,"",@"SHT_CUDA_INFO"
	.align	4


	//----- nvinfo : EIATTR_REGCOUNT
	.align		4
        /*0000*/ 	.byte	0x04, 0x2f
        /*0002*/ 	.short	(.L_12 - .L_11)
	.align		4
.L_11:
        /*0004*/ 	.word	index@(_ZN7cutlass13device_kernelINS_4gemm6kernel13GemmUniversalIN4cute5tupleIJiiiiEEENS1_10collective13CollectiveMmaINS1_37MainloopSm90TmaGmmaWarpSpecializedFP8ILi4ENS5_IJNS4_1CILi2EEENSA_ILi1EEESC_EEENS1_35KernelTmaWarpSpecializedCooperativeEEENS5_IJNSA_ILi256EEESG_NSA_ILi64EEEEEENS_12float_e4m3_tENS5_IJlSC_lEEESJ_SK_NS4_8TiledMMAINS4_8MMA_AtomIJNS4_4SM904GMMA31MMA_64x256x32_F32E4M3E4M3_SS_TNILNSO_7ScaleInE1ELSQ_1EEEEEENS4_6LayoutISD_NS5_IJSC_NSA_ILi0EEESU_EEEEENS5_IJNS4_10UnderscoreESX_SX_EEEEENS4_13SM90_TMA_LOADENS4_14ComposedLayoutINS4_7SwizzleILi2ELi4ELi3EEENS4_18smem_ptr_flag_bitsILi8EEENST_INS5_IJNSA_ILi8EEESH_EEENS5_IJSH_SC_EEEEEEEvNS4_8identityENS4_23SM90_TMA_LOAD_MULTICASTES1A_vS1B_EENS_8epilogue10collective6detail29Sm90TmaWarpSpecializedAdapterINS1F_15DefaultEpilogueISJ_SK_SK_NS1E_6thread17LinearCombinationISJ_Li1EffLNS1J_9ScaleType4KindE0ELNS_15FloatRoundStyleE2ESJ_EENS1_15EpilogueDefaultEEEEEvvEEEEvNT_6ParamsE)
        /*0008*/ 	.word	0x000000a8


	//----- nvinfo : EIATTR_FRAME_SIZE
	.align		4
.L_12:
        /*000c*/ 	.byte	0x04, 0x11
        /*000e*/ 	.short	(.L_14 - .L_13)
	.align		4
.L_13:
        /*0010*/ 	.word	index@(_ZN7cutlass13device_kernelINS_4gemm6kernel13GemmUniversalIN4cute5tupleIJiiiiEEENS1_10collective13CollectiveMmaINS1_37MainloopSm90TmaGmmaWarpSpecializedFP8ILi4ENS5_IJNS4_1CILi2EEENSA_ILi1EEESC_EEENS1_35KernelTmaWarpSpecializedCooperativeEEENS5_IJNSA_ILi256EEESG_NSA_ILi64EEEEEENS_12float_e4m3_tENS5_IJlSC_lEEESJ_SK_NS4_8TiledMMAINS4_8MMA_AtomIJNS4_4SM904GMMA31MMA_64x256x32_F32E4M3E4M3_SS_TNILNSO_7ScaleInE1ELSQ_1EEEEEENS4_6LayoutISD_NS5_IJSC_NSA_ILi0EEESU_EEEEENS5_IJNS4_10UnderscoreESX_SX_EEEEENS4_13SM90_TMA_LOADENS4_14ComposedLayoutINS4_7SwizzleILi2ELi4ELi3EEENS4_18smem_ptr_flag_bitsILi8EEENST_INS5_IJNSA_ILi8EEESH_EEENS5_IJSH_SC_EEEEEEEvNS4_8identityENS4_23SM90_TMA_LOAD_MULTICASTES1A_vS1B_EENS_8epilogue10collective6detail29Sm90TmaWarpSpecializedAdapterINS1F_15DefaultEpilogueISJ_SK_SK_NS1E_6thread17LinearCombinationISJ_Li1EffLNS1J_9ScaleType4KindE0ELNS_15FloatRoundStyleE2ESJ_EENS1_15EpilogueDefaultEEEEEvvEEEEvNT_6ParamsE)
        /*0014*/ 	.word	0x00000878


	//----- nvinfo : EIATTR_MIN_STACK_SIZE
	.align		4
.L_14:
        /*0018*/ 	.byte	0x04, 0x12
        /*001a*/ 	.short	(.L_16 - .L_15)
	.align		4
.L_15:
        /*001c*/ 	.word	index@(_ZN7cutlass13device_kernelINS_4gemm6kernel13GemmUniversalIN4cute5tupleIJiiiiEEENS1_10collective13CollectiveMmaINS1_37MainloopSm90TmaGmmaWarpSpecializedFP8ILi4ENS5_IJNS4_1CILi2EEENSA_ILi1EEESC_EEENS1_35KernelTmaWarpSpecializedCooperativeEEENS5_IJNSA_ILi256EEESG_NSA_ILi64EEEEEENS_12float_e4m3_tENS5_IJlSC_lEEESJ_SK_NS4_8TiledMMAINS4_8MMA_AtomIJNS4_4SM904GMMA31MMA_64x256x32_F32E4M3E4M3_SS_TNILNSO_7ScaleInE1ELSQ_1EEEEEENS4_6LayoutISD_NS5_IJSC_NSA_ILi0EEESU_EEEEENS5_IJNS4_10UnderscoreESX_SX_EEEEENS4_13SM90_TMA_LOADENS4_14ComposedLayoutINS4_7SwizzleILi2ELi4ELi3EEENS4_18smem_ptr_flag_bitsILi8EEENST_INS5_IJNSA_ILi8EEESH_EEENS5_IJSH_SC_EEEEEEEvNS4_8identityENS4_23SM90_TMA_LOAD_MULTICASTES1A_vS1B_EENS_8epilogue10collective6detail29Sm90TmaWarpSpecializedAdapterINS1F_15DefaultEpilogueISJ_SK_SK_NS1E_6thread17LinearCombinationISJ_Li1EffLNS1J_9ScaleType4KindE0ELNS_15FloatRoundStyleE2ESJ_EENS1_15EpilogueDefaultEEEEEvvEEEEvNT_6ParamsE)
        /*0020*/ 	.word	0x00000878
.L_16:


//--------------------- .nv.compat                --------------------------
	.section	.nv.compat,"",@"SHT_CUDA_COMPAT_INFO"
	.align	4
        /*0000*/ 	.byte	0x02, 0x09, 0x01, 0x00, 0x02, 0x02, 0x04, 0x00, 0x02, 0x05, 0x05, 0x00, 0x03, 0x07, 0x01, 0x01
        /*0010*/ 	.byte	0x02, 0x03, 0x01, 0x00, 0x02, 0x06, 0x01, 0x00, 0x04, 0x0b, 0x08, 0x00, 0x00, 0x00, 0x00, 0x00
        /*0020*/ 	.byte	0x00, 0x00, 0x00, 0x00


//--------------------- .nv.info._ZN7cutlass13device_kernelINS_4gemm6kernel13GemmUniversalIN4cute5tupleIJiiiiEEENS1_10collective13CollectiveMmaINS1_37MainloopSm90TmaGmmaWarpSpecializedFP8ILi4ENS5_IJNS4_1CILi2EEENSA_ILi1EEESC_EEENS1_35KernelTmaWarpSpecializedCooperativeEEENS5_IJNSA_ILi256EEESG_NSA_ILi64EEEEEENS_12float_e4m3_tENS5_IJlSC_lEEESJ_SK_NS4_8TiledMMAINS4_8MMA_AtomIJNS4_4SM904GMMA31MMA_64x256x32_F32E4M3E4M3_SS_TNILNSO_7ScaleInE1ELSQ_1EEEEEENS4_6LayoutISD_NS5_IJSC_NSA_ILi0EEESU_EEEEENS5_IJNS4_10UnderscoreESX_SX_EEEEENS4_13SM90_TMA_LOADENS4_14ComposedLayoutINS4_7SwizzleILi2ELi4ELi3EEENS4_18smem_ptr_flag_bitsILi8EEENST_INS5_IJNSA_ILi8EEESH_EEENS5_IJSH_SC_EEEEEEEvNS4_8identityENS4_23SM90_TMA_LOAD_MULTICASTES1A_vS1B_EENS_8epilogue10collective6detail29Sm90TmaWarpSpecializedAdapterINS1F_15DefaultEpilogueISJ_SK_SK_NS1E_6thread17LinearCombinationISJ_Li1EffLNS1J_9ScaleType4KindE0ELNS_15FloatRoundStyleE2ESJ_EENS1_15EpilogueDefaultEEEEEvvEEEEvNT_6ParamsE --------------------------
	.section	.nv.info._ZN7cutlass13device_kernelINS_4gemm6kernel13GemmUniversalIN4cute5tupleIJiiiiEEENS1_10collective13CollectiveMmaINS1_37MainloopSm90TmaGmmaWarpSpecializedFP8ILi4ENS5_IJNS4_1CILi2EEENSA_ILi1EEESC_EEENS1_35KernelTmaWarpSpecializedCooperativeEEENS5_IJNSA_ILi256EEESG_NSA_ILi64EEEEEENS_12float_e4m3_tENS5_IJlSC_lEEESJ_SK_NS4_8TiledMMAINS4_8MMA_AtomIJNS4_4SM904GMMA31MMA_64x256x32_F32E4M3E4M3_SS_TNILNSO_7ScaleInE1ELSQ_1EEEEEENS4_6LayoutISD_NS5_IJSC_NSA_ILi0EEESU_EEEEENS5_IJNS4_10UnderscoreESX_SX_EEEEENS4_13SM90_TMA_LOADENS4_14ComposedLayoutINS4_7SwizzleILi2ELi4ELi3EEENS4_18smem_ptr_flag_bitsILi8EEENST_INS5_IJNSA_ILi8EEESH_EEENS5_IJSH_SC_EEEEEEEvNS4_8identityENS4_23SM90_TMA_LOAD_MULTICASTES1A_vS1B_EENS_8epilogue10collective6detail29Sm90TmaWarpSpecializedAdapterINS1F_15DefaultEpilogueISJ_SK_SK_NS1E_6thread17LinearCombinationISJ_Li1EffLNS1J_9ScaleType4KindE0ELNS_15FloatRoundStyleE2ESJ_EENS1_15EpilogueDefaultEEEEEvvEEEEvNT_6ParamsE,"",@"SHT_CUDA_INFO"
	.sectionflags	@""
	.align	4


	//----- nvinfo : EIATTR_CUDA_API_VERSION
	.align		4
        /*0000*/ 	.byte	0x04, 0x37
        /*0002*/ 	.short	(.L_18 - .L_17)
.L_17:
        /*0004*/ 	.word	0x00000082


	//----- nvinfo : EIATTR_KPARAM_INFO
	.align		4
.L_18:
        /*0008*/ 	.byte	0x04, 0x17
        /*000a*/ 	.short	(.L_20 - .L_19)
.L_19:
        /*000c*/ 	.word	0x00000000
        /*0010*/ 	.short	0x0000
        /*0012*/ 	.short	0x0070
        /*0014*/ 	.byte	0x00, 0xf0, 0x01, 0x10


	//----- nvinfo : EIATTR_SPARSE_MMA_MASK
	.align		4
.L_20:
        /*0018*/ 	.byte	0x03, 0x50
        /*001a*/ 	.short	0x0000


	//----- nvinfo : EIATTR_MAXREG_COUNT
	.align		4
        /*001c*/ 	.byte	0x03, 0x1b
        /*001e*/ 	.short	0x00a8


	//----- nvinfo : EIATTR_NUM_BARRIERS
	.align		4
        /*0020*/ 	.byte	0x02, 0x4c
        /*0022*/ 	.byte	0x01
	.zero		1


	//----- nvinfo : EIATTR_ANNOTATIONS
	.align		4
        /*0024*/ 	.byte	0x04, 0x55
        /*0026*/ 	.short	(.L_22 - .L_21)


	//   ....[0]....
.L_21:
        /*0028*/ 	.word	0x00000001
        /*002c*/ 	.byte	0x30, 0x07, 0x00, 0x00, 0x01, 0x00, 0x00, 0x00, 0x00, 0x08, 0x00, 0x00, 0x01, 0x00, 0x00, 0x00
        /* <DEDUP_REMOVED lines=1583> */
        /*632c*/ 	.byte	0x50, 0x54, 0x02, 0x00


	//----- nvinfo : EIATTR_MERCURY_ISA_VERSION
	.align		4
.L_22:
        /*6330*/ 	.byte	0x03, 0x5f
        /*6332*/ 	.short	0x0101


	//----- nvinfo : EIATTR_INT_WARP_WIDE_INSTR_OFFSETS
	.align		4
        /*6334*/ 	.byte	0x04, 0x31
        /*6336*/ 	.short	(.L_24 - .L_23)


	//   ....[0]....
.L_23:
        /*6338*/ 	.word	0x00000550


	//   ....[1]....
        /*633c*/ 	.word	0x00000570


	//   ....[2]....
        /*6340*/ 	.word	0x000006d0


	//   ....[3]....
        /*6344*/ 	.word	0x00010b60


	//----- nvinfo : EIATTR_COOP_GROUP_MASK_REGIDS
	.align		4
.L_24:
        /*6348*/ 	.byte	0x04, 0x29
        /*634a*/ 	.short	(.L_26 - .L_25)


	//   ....[0]....
.L_25:
        /*634c*/ 	.word	0xffffffff


	//   ....[1]....
        /*6350*/ 	.word	0xffffffff


	//   ....[2]....
        /*6354*/ 	.word	0xffffffff


	//   ....[3]....
        /*6358*/ 	.word	0xffffffff


	//   ....[4]....
        /*635c*/ 	.word	0xffffffff


	//   ....[5]....
        /*6360*/ 	.word	0xffffffff


	//----- nvinfo : EIATTR_COOP_GROUP_INSTR_OFFSETS
	.align		4
.L_26:
        /*6364*/ 	.byte	0x04, 0x28
        /*6366*/ 	.short	(.L_28 - .L_27)


	//   ....[0]....
.L_27:
        /*6368*/ 	.word	0x00000070


	//   ....[1]....
        /*636c*/ 	.word	0x00000080


	//   ....[2]....
        /*6370*/ 	.word	0x000001a0


	//   ....[3]....
        /*6374*/ 	.word	0x000003c0


	//   ....[4]....
        /*6378*/ 	.word	0x00000840


	//   ....[5]....
        /*637c*/ 	.word	0x00002990


	//----- nvinfo : EIATTR_REG_RECONFIG
	.align		4
.L_28:
        /*6380*/ 	.byte	0x01, 0x54
	.zero		2


	//----- nvinfo : EIATTR_MBARRIER_INSTR_OFFSETS
	.align		4
        /*6384*/ 	.byte	0x04, 0x39
        /*6386*/ 	.short	(.L_30 - .L_29)


	//   ....[0]....
.L_29:
        /*6388*/ 	.word	0x00000320
        /*638c*/ 	.word	0x000000ff
        /*6390*/ 	.word	0x00000000
        /*6394*/ 	.short	0x0100
        /*6396*/ 	.byte	0x09
	.zero		1


	//   ....[1]....
        /*6398*/ 	.word	0x00000330
        /*639c*/ 	.word	0x000000ff
        /*63a0*/ 	.word	0x00000020
        /*63a4*/ 	.short	0x0100
        /*63a6*/ 	.byte	0x09
	.zero		1


	//   ....[2]....
        /*63a8*/ 	.word	0x00000340
        /*63ac*/ 	.word	0x000000ff
        /*63b0*/ 	.word	0x00000008
        /*63b4*/ 	.short	0x0100
        /*63b6*/ 	.byte	0x09
	.zero		1


	//   ....[3]....
        /*63b8*/ 	.word	0x00000350
        /*63bc*/ 	.word	0x000000ff
        /*63c0*/ 	.word	0x00000028
        /*63c4*/ 	.short	0x0100
        /*63c6*/ 	.byte	0x09
	.zero		1


	//   ....[4]....
        /*63c8*/ 	.word	0x00000360
        /*63cc*/ 	.word	0x000000ff
        /*63d0*/ 	.word	0x00000010
        /*63d4*/ 	.short	0x0100
        /*63d6*/ 	.byte	0x09
	.zero		1


	//   ....[5]....
        /*63d8*/ 	.word	0x00000370
        /*63dc*/ 	.word	0x000000ff
        /*63e0*/ 	.word	0x00000030
        /*63e4*/ 	.short	0x0100
        /*63e6*/ 	.byte	0x09
	.zero		1


	//   ....[6]....
        /*63e8*/ 	.word	0x00000380
        /*63ec*/ 	.word	0x000000ff
        /*63f0*/ 	.word	0x00000018
        /*63f4*/ 	.short	0x0100
        /*63f6*/ 	.byte	0x09
	.zero		1


	//   ....[7]....
        /*63f8*/ 	.word	0x00000390
        /*63fc*/ 	.word	0x000000ff
        /*6400*/ 	.word	0x00000038
        /*6404*/ 	.short	0x0100
        /*6406*/ 	.byte	0x09
	.zero		1


	//   ....[8]....
        /*6408*/ 	.word	0x00000760
        /*640c*/ 	.word	0x000000ff
        /*6410*/ 	.word	0x00000050
        /*6414*/ 	.short	0x0100
        /*6416*/ 	.byte	0x06
	.zero		1


	//   ....[9]....
        /*6418*/ 	.word	0x000007e0
        /*641c*/ 	.word	0x000000ff
        /*6420*/ 	.word	0x00000058
        /*6424*/ 	.short	0x0100
        /*6426*/ 	.byte	0x06
	.zero		1


	//   ....[10]....
        /*6428*/ 	.word	0x00002d90
        /*642c*/ 	.word	0x000000ff
        /*6430*/ 	.word	0x00000000
        /*6434*/ 	.short	0x010a
        /*6436*/ 	.byte	0x06
	.zero		1


	//   ....[11]....
        /*6438*/ 	.word	0x00002dd0
        /*643c*/ 	.word	0x000000ff
        /*6440*/ 	.word	0x00000000
        /*6444*/ 	.short	0x010a
        /*6446*/ 	.byte	0x06
	.zero		1


	//   ....[12]....
        /*6448*/ 	.word	0x00007140
        /*644c*/ 	.word	0x000000ff
        /*6450*/ 	.word	0x00000000
        /*6454*/ 	.short	0x010a
        /*6456*/ 	.byte	0x10
	.zero		1


	//   ....[13]....
        /*6458*/ 	.word	0x00007180
        /*645c*/ 	.word	0x000000ff
        /*6460*/ 	.word	0x00000000
        /*6464*/ 	.short	0x010a
        /*6466*/ 	.byte	0x10
	.zero		1


	//   ....[14]....
        /*6468*/ 	.word	0x0000d110
        /*646c*/ 	.word	0x00000002
        /*6470*/ 	.word	0x00000000
        /*6474*/ 	.short	0x0101
        /*6476*/ 	.byte	0x3f
	.zero		1


	//   ....[15]....
        /*6478*/ 	.word	0x00010bf0
        /*647c*/ 	.word	0x00000000
        /*6480*/ 	.word	0x00000000
        /*6484*/ 	.short	0x0101
        /*6486*/ 	.byte	0x3f
	.zero		1


	//   ....[16]....
        /*6488*/ 	.word	0x00024670
        /*648c*/ 	.word	0x0000000c
        /*6490*/ 	.word	0x00000020
        /*6494*/ 	.short	0x010a
        /*6496*/ 	.byte	0x3f
	.zero		1


	//   ....[17]....
        /*6498*/ 	.word	0x00024a60
        /*649c*/ 	.word	0x00000002
        /*64a0*/ 	.word	0x00000058
        /*64a4*/ 	.short	0x0101
        /*64a6*/ 	.byte	0x3f
	.zero		1


	//   ....[18]....
        /*64a8*/ 	.word	0x00025190
        /*64ac*/ 	.word	0x00000005
        /*64b0*/ 	.word	0x00000000
        /*64b4*/ 	.short	0x010a
        /*64b6*/ 	.byte	0x3f
	.zero		1


	//   ....[19]....
        /*64b8*/ 	.word	0x00025220
        /*64bc*/ 	.word	0x00000007
        /*64c0*/ 	.word	0x00000000
        /*64c4*/ 	.short	0x010a
        /*64c6*/ 	.byte	0x3f
	.zero		1


	//   ....[20]....
        /*64c8*/ 	.word	0x000252b0
        /*64cc*/ 	.word	0x00000007
        /*64d0*/ 	.word	0x00000000
        /*64d4*/ 	.short	0x010a
        /*64d6*/ 	.byte	0x3f
	.zero		1


	//   ....[21]....
        /*64d8*/ 	.word	0x00025340
        /*64dc*/ 	.word	0x00000003
        /*64e0*/ 	.word	0x00000000
        /*64e4*/ 	.short	0x010a
        /*64e6*/ 	.byte	0x3f
	.zero		1


	//   ....[22]....
        /*64e8*/ 	.word	0x000253b0
        /*64ec*/ 	.word	0x00000003
        /*64f0*/ 	.word	0x00000000
        /*64f4*/ 	.short	0x010a
        /*64f6*/ 	.byte	0x3f
	.zero		1


	//   ....[23]....
        /*64f8*/ 	.word	0x00025420
        /*64fc*/ 	.word	0x00000000
        /*6500*/ 	.word	0x00000000
        /*6504*/ 	.short	0x010a
        /*6506*/ 	.byte	0x3f
	.zero		1


	//   ....[24]....
        /*6508*/ 	.word	0x00025500
        /*650c*/ 	.word	0x0000000c
        /*6510*/ 	.word	0x00000020
        /*6514*/ 	.short	0x010a
        /*6516*/ 	.byte	0x3f
	.zero		1


	//   ....[25]....
        /*6518*/ 	.word	0x000255d0
        /*651c*/ 	.word	0x00000005
        /*6520*/ 	.word	0x00000000
        /*6524*/ 	.short	0x010a
        /*6526*/ 	.byte	0x3f
	.zero		1


	//   ....[26]....
        /*6528*/ 	.word	0x00025620
        /*652c*/ 	.word	0x00000007
        /*6530*/ 	.word	0x00000000
        /*6534*/ 	.short	0x010a
        /*6536*/ 	.byte	0x3f
	.zero		1


	//   ....[27]....
        /*6538*/ 	.word	0x00025670
        /*653c*/ 	.word	0x00000007
        /*6540*/ 	.word	0x00000000
        /*6544*/ 	.short	0x010a
        /*6546*/ 	.byte	0x3f
	.zero		1


	//----- nvinfo : EIATTR_NUM_MBARRIERS
	.align		4
.L_30:
        /*6548*/ 	.byte	0x03, 0x38
        /*654a*/ 	.short	0x000a


	//----- nvinfo : EIATTR_EXIT_INSTR_OFFSETS
	.align		4
        /*654c*/ 	.byte	0x04, 0x1c
        /*654e*/ 	.short	(.L_32 - .L_31)


	//   ....[0]....
.L_31:
        /*6550*/ 	.word	0x000009d0


	//   ....[1]....
        /*6554*/ 	.word	0x00001270


	//   ....[2]....
        /*6558*/ 	.word	0x00023d50


	//   ....[3]....
        /*655c*/ 	.word	0x000242f0


	//   ....[4]....
        /*6560*/ 	.word	0x00025390


	//----- nvinfo : EIATTR_MAX_THREADS
	.align		4
.L_32:
        /*6564*/ 	.byte	0x04, 0x05
        /*6566*/ 	.short	(.L_34 - .L_33)
.L_33:
        /*6568*/ 	.word	0x00000180
        /*656c*/ 	.word	0x00000001
        /*6570*/ 	.word	0x00000001


	//----- nvinfo : EIATTR_CRS_STACK_SIZE
	.align		4
.L_34:
        /*6574*/ 	.byte	0x04, 0x1e
        /*6576*/ 	.short	(.L_36 - .L_35)
.L_35:
        /*6578*/ 	.word	0x00000000


	//----- nvinfo : EIATTR_CBANK_PARAM_SIZE
	.align		4
.L_36:
        /*657c*/ 	.byte	0x03, 0x19
        /*657e*/ 	.short	0x0470


	//----- nvinfo : EIATTR_PARAM_CBANK
	.align		4
        /*6580*/ 	.byte	0x04, 0x0a
        /*6582*/ 	.short	(.L_38 - .L_37)
	.align		4
.L_37:
        /*6584*/ 	.word	index@(.nv.constant0._ZN7cutlass13device_kernelINS_4gemm6kernel13GemmUniversalIN4cute5tupleIJiiiiEEENS1_10collective13CollectiveMmaINS1_37MainloopSm90TmaGmmaWarpSpecializedFP8ILi4ENS5_IJNS4_1CILi2EEENSA_ILi1EEESC_EEENS1_35KernelTmaWarpSpecializedCooperativeEEENS5_IJNSA_ILi256EEESG_NSA_ILi64EEEEEENS_12float_e4m3_tENS5_IJlSC_lEEESJ_SK_NS4_8TiledMMAINS4_8MMA_AtomIJNS4_4SM904GMMA31MMA_64x256x32_F32E4M3E4M3_SS_TNILNSO_7ScaleInE1ELSQ_1EEEEEENS4_6LayoutISD_NS5_IJSC_NSA_ILi0EEESU_EEEEENS5_IJNS4_10UnderscoreESX_SX_EEEEENS4_13SM90_TMA_LOADENS4_14ComposedLayoutINS4_7SwizzleILi2ELi4ELi3EEENS4_18smem_ptr_flag_bitsILi8EEENST_INS5_IJNSA_ILi8EEESH_EEENS5_IJSH_SC_EEEEEEEvNS4_8identityENS4_23SM90_TMA_LOAD_MULTICASTES1A_vS1B_EENS_8epilogue10collective6detail29Sm90TmaWarpSpecializedAdapterINS1F_15DefaultEpilogueISJ_SK_SK_NS1E_6thread17LinearCombinationISJ_Li1EffLNS1J_9ScaleType4KindE0ELNS_15FloatRoundStyleE2ESJ_EENS1_15EpilogueDefaultEEEEEvvEEEEvNT_6ParamsE)
        /*6588*/ 	.short	0x0210
        /*658a*/ 	.short	0x0470


	//----- nvinfo : EIATTR_SW_WAR
	.align		4
.L_38:
        /*658c*/ 	.byte	0x04, 0x36
        /*658e*/ 	.short	(.L_40 - .L_39)
.L_39:
        /*6590*/ 	.word	0x00000008
.L_40:


//--------------------- .nv.callgraph             --------------------------
	.section	.nv.callgraph,"",@"SHT_CUDA_CALLGRAPH"
	.align	4
	.sectionentsize	8
	.align		4
        /*0000*/ 	.word	0x00000000
	.align		4
        /*0004*/ 	.word	0xffffffff
	.align		4
        /*0008*/ 	.word	0x00000000
	.align		4
        /*000c*/ 	.word	0xfffffffe
	.align		4
        /*0010*/ 	.word	0x00000000
	.align		4
        /*0014*/ 	.word	0xfffffffd
	.align		4
        /*0018*/ 	.word	0x00000000
	.align		4
        /*001c*/ 	.word	0xfffffffc


//--------------------- .nv.constant4             --------------------------
	.section	.nv.constant4,"a",@progbits
	.align	8
	.align		8
.nv.constant4:
        /*0000*/ 	.dword	_ZN39_INTERNAL_567799e2_4_k_cu_831c6c58_53484cuda3std3__45__cpo5beginE
	.align		8
        /*0008*/ 	.dword	_ZN39_INTERNAL_567799e2_4_k_cu_831c6c58_53484cuda3std3__45__cpo3endE
	.align		8
        /*0010*/ 	.dword	_ZN39_INTERNAL_567799e2_4_k_cu_831c6c58_53484cuda3std3__45__cpo6cbeginE
	.align		8
        /*0018*/ 	.dword	_ZN39_INTERNAL_567799e2_4_k_cu_831c6c58_53484cuda3std3__45__cpo4cendE
	.align		8
        /*0020*/ 	.dword	_ZN39_INTERNAL_567799e2_4_k_cu_831c6c58_53484cuda3std3__441_GLOBAL__N__567799e2_4_k_cu_831c6c58_53486ignoreE
	.align		8
        /*0028*/ 	.dword	_ZN39_INTERNAL_567799e2_4_k_cu_831c6c58_53484cuda3std3__419piecewise_constructE
	.align		8
        /*0030*/ 	.dword	_ZN39_INTERNAL_567799e2_4_k_cu_831c6c58_53484cuda3std3__48in_placeE
	.align		8
        /*0038*/ 	.dword	_ZN39_INTERNAL_567799e2_4_k_cu_831c6c58_53484cuda3std6ranges3__45__cpo4swapE
	.align		8
        /*0040*/ 	.dword	_ZN39_INTERNAL_567799e2_4_k_cu_831c6c58_53484cuda3std6ranges3__45__cpo9iter_moveE
	.align		8
        /*0048*/ 	.dword	_ZN39_INTERNAL_567799e2_4_k_cu_831c6c58_53484cute7productE
	.align		8
        /*0050*/ 	.dword	_ZN39_INTERNAL_567799e2_4_k_cu_831c6c58_53484cute1_E


//--------------------- .text._ZN7cutlass13device_kernelINS_4gemm6kernel13GemmUniversalIN4cute5tupleIJiiiiEEENS1_10collective13CollectiveMmaINS1_37MainloopSm90TmaGmmaWarpSpecializedFP8ILi4ENS5_IJNS4_1CILi2EEENSA_ILi1EEESC_EEENS1_35KernelTmaWarpSpecializedCooperativeEEENS5_IJNSA_ILi256EEESG_NSA_ILi64EEEEEENS_12float_e4m3_tENS5_IJlSC_lEEESJ_SK_NS4_8TiledMMAINS4_8MMA_AtomIJNS4_4SM904GMMA31MMA_64x256x32_F32E4M3E4M3_SS_TNILNSO_7ScaleInE1ELSQ_1EEEEEENS4_6LayoutISD_NS5_IJSC_NSA_ILi0EEESU_EEEEENS5_IJNS4_10UnderscoreESX_SX_EEEEENS4_13SM90_TMA_LOADENS4_14ComposedLayoutINS4_7SwizzleILi2ELi4ELi3EEENS4_18smem_ptr_flag_bitsILi8EEENST_INS5_IJNSA_ILi8EEESH_EEENS5_IJSH_SC_EEEEEEEvNS4_8identityENS4_23SM90_TMA_LOAD_MULTICASTES1A_vS1B_EENS_8epilogue10collective6detail29Sm90TmaWarpSpecializedAdapterINS1F_15DefaultEpilogueISJ_SK_SK_NS1E_6thread17LinearCombinationISJ_Li1EffLNS1J_9ScaleType4KindE0ELNS_15FloatRoundStyleE2ESJ_EENS1_15EpilogueDefaultEEEEEvvEEEEvNT_6ParamsE --------------------------
	.section	.text._ZN7cutlass13device_kernelINS_4gemm6kernel13GemmUniversalIN4cute5tupleIJiiiiEEENS1_10collective13CollectiveMmaINS1_37MainloopSm90TmaGmmaWarpSpecializedFP8ILi4ENS5_IJNS4_1CILi2EEENSA_ILi1EEESC_EEENS1_35KernelTmaWarpSpecializedCooperativeEEENS5_IJNSA_ILi256EEESG_NSA_ILi64EEEEEENS_12float_e4m3_tENS5_IJlSC_lEEESJ_SK_NS4_8TiledMMAINS4_8MMA_AtomIJNS4_4SM904GMMA31MMA_64x256x32_F32E4M3E4M3_SS_TNILNSO_7ScaleInE1ELSQ_1EEEEEENS4_6LayoutISD_NS5_IJSC_NSA_ILi0EEESU_EEEEENS5_IJNS4_10UnderscoreESX_SX_EEEEENS4_13SM90_TMA_LOADENS4_14ComposedLayoutINS4_7SwizzleILi2ELi4ELi3EEENS4_18smem_ptr_flag_bitsILi8EEENST_INS5_IJNSA_ILi8EEESH_EEENS5_IJSH_SC_EEEEEEEvNS4_8identityENS4_23SM90_TMA_LOAD_MULTICASTES1A_vS1B_EENS_8epilogue10collective6detail29Sm90TmaWarpSpecializedAdapterINS1F_15DefaultEpilogueISJ_SK_SK_NS1E_6thread17LinearCombinationISJ_Li1EffLNS1J_9ScaleType4KindE0ELNS_15FloatRoundStyleE2ESJ_EENS1_15EpilogueDefaultEEEEEvvEEEEvNT_6ParamsE,"ax",@progbits
	.align	128
.text._ZN7cutlass13device_kernelINS_4gemm6kernel13GemmUniversalIN4cute5tupleIJiiiiEEENS1_10collective13CollectiveMmaINS1_37MainloopSm90TmaGmmaWarpSpecializedFP8ILi4ENS5_IJNS4_1CILi2EEENSA_ILi1EEESC_EEENS1_35KernelTmaWarpSpecializedCooperativeEEENS5_IJNSA_ILi256EEESG_NSA_ILi64EEEEEENS_12float_e4m3_tENS5_IJlSC_lEEESJ_SK_NS4_8TiledMMAINS4_8MMA_AtomIJNS4_4SM904GMMA31MMA_64x256x32_F32E4M3E4M3_SS_TNILNSO_7ScaleInE1ELSQ_1EEEEEENS4_6LayoutISD_NS5_IJSC_NSA_ILi0EEESU_EEEEENS5_IJNS4_10UnderscoreESX_SX_EEEEENS4_13SM90_TMA_LOADENS4_14ComposedLayoutINS4_7SwizzleILi2ELi4ELi3EEENS4_18smem_ptr_flag_bitsILi8EEENST_INS5_IJNSA_ILi8EEESH_EEENS5_IJSH_SC_EEEEEEEvNS4_8identityENS4_23SM90_TMA_LOAD_MULTICASTES1A_vS1B_EENS_8epilogue10collective6detail29Sm90TmaWarpSpecializedAdapterINS1F_15DefaultEpilogueISJ_SK_SK_NS1E_6thread17LinearCombinationISJ_Li1EffLNS1J_9ScaleType4KindE0ELNS_15FloatRoundStyleE2ESJ_EENS1_15EpilogueDefaultEEEEEvvEEEEvNT_6ParamsE:
        .type           _ZN7cutlass13device_kernelINS_4gemm6kernel13GemmUniversalIN4cute5tupleIJiiiiEEENS1_10collective13CollectiveMmaINS1_37MainloopSm90TmaGmmaWarpSpecializedFP8ILi4ENS5_IJNS4_1CILi2EEENSA_ILi1EEESC_EEENS1_35KernelTmaWarpSpecializedCooperativeEEENS5_IJNSA_ILi256EEESG_NSA_ILi64EEEEEENS_12float_e4m3_tENS5_IJlSC_lEEESJ_SK_NS4_8TiledMMAINS4_8MMA_AtomIJNS4_4SM904GMMA31MMA_64x256x32_F32E4M3E4M3_SS_TNILNSO_7ScaleInE1ELSQ_1EEEEEENS4_6LayoutISD_NS5_IJSC_NSA_ILi0EEESU_EEEEENS5_IJNS4_10UnderscoreESX_SX_EEEEENS4_13SM90_TMA_LOADENS4_14ComposedLayoutINS4_7SwizzleILi2ELi4ELi3EEENS4_18smem_ptr_flag_bitsILi8EEENST_INS5_IJNSA_ILi8EEESH_EEENS5_IJSH_SC_EEEEEEEvNS4_8identityENS4_23SM90_TMA_LOAD_MULTICASTES1A_vS1B_EENS_8epilogue10collective6detail29Sm90TmaWarpSpecializedAdapterINS1F_15DefaultEpilogueISJ_SK_SK_NS1E_6thread17LinearCombinationISJ_Li1EffLNS1J_9ScaleType4KindE0ELNS_15FloatRoundStyleE2ESJ_EENS1_15EpilogueDefaultEEEEEvvEEEEvNT_6ParamsE,@function
        .size           _ZN7cutlass13device_kernelINS_4gemm6kernel13GemmUniversalIN4cute5tupleIJiiiiEEENS1_10collective13CollectiveMmaINS1_37MainloopSm90TmaGmmaWarpSpecializedFP8ILi4ENS5_IJNS4_1CILi2EEENSA_ILi1EEESC_EEENS1_35KernelTmaWarpSpecializedCooperativeEEENS5_IJNSA_ILi256EEESG_NSA_ILi64EEEEEENS_12float_e4m3_tENS5_IJlSC_lEEESJ_SK_NS4_8TiledMMAINS4_8MMA_AtomIJNS4_4SM904GMMA31MMA_64x256x32_F32E4M3E4M3_SS_TNILNSO_7ScaleInE1ELSQ_1EEEEEENS4_6LayoutISD_NS5_IJSC_NSA_ILi0EEESU_EEEEENS5_IJNS4_10UnderscoreESX_SX_EEEEENS4_13SM90_TMA_LOADENS4_14ComposedLayoutINS4_7SwizzleILi2ELi4ELi3EEENS4_18smem_ptr_flag_bitsILi8EEENST_INS5_IJNSA_ILi8EEESH_EEENS5_IJSH_SC_EEEEEEEvNS4_8identityENS4_23SM90_TMA_LOAD_MULTICASTES1A_vS1B_EENS_8epilogue10collective6detail29Sm90TmaWarpSpecializedAdapterINS1F_15DefaultEpilogueISJ_SK_SK_NS1E_6thread17LinearCombinationISJ_Li1EffLNS1J_9ScaleType4KindE0ELNS_15FloatRoundStyleE2ESJ_EENS1_15EpilogueDefaultEEEEEvvEEEEvNT_6ParamsE,(.L_x_588 - _ZN7cutlass13device_kernelINS_4gemm6kernel13GemmUniversalIN4cute5tupleIJiiiiEEENS1_10collective13CollectiveMmaINS1_37MainloopSm90TmaGmmaWarpSpecializedFP8ILi4ENS5_IJNS4_1CILi2EEENSA_ILi1EEESC_EEENS1_35KernelTmaWarpSpecializedCooperativeEEENS5_IJNSA_ILi256EEESG_NSA_ILi64EEEEEENS_12float_e4m3_tENS5_IJlSC_lEEESJ_SK_NS4_8TiledMMAINS4_8MMA_AtomIJNS4_4SM904GMMA31MMA_64x256x32_F32E4M3E4M3_SS_TNILNSO_7ScaleInE1ELSQ_1EEEEEENS4_6LayoutISD_NS5_IJSC_NSA_ILi0EEESU_EEEEENS5_IJNS4_10UnderscoreESX_SX_EEEEENS4_13SM90_TMA_LOADENS4_14ComposedLayoutINS4_7SwizzleILi2ELi4ELi3EEENS4_18smem_ptr_flag_bitsILi8EEENST_INS5_IJNSA_ILi8EEESH_EEENS5_IJSH_SC_EEEEEEEvNS4_8identityENS4_23SM90_TMA_LOAD_MULTICASTES1A_vS1B_EENS_8epilogue10collective6detail29Sm90TmaWarpSpecializedAdapterINS1F_15DefaultEpilogueISJ_SK_SK_NS1E_6thread17LinearCombinationISJ_Li1EffLNS1J_9ScaleType4KindE0ELNS_15FloatRoundStyleE2ESJ_EENS1_15EpilogueDefaultEEEEEvvEEEEvNT_6ParamsE)
        .other          _ZN7cutlass13device_kernelINS_4gemm6kernel13GemmUniversalIN4cute5tupleIJiiiiEEENS1_10collective13CollectiveMmaINS1_37MainloopSm90TmaGmmaWarpSpecializedFP8ILi4ENS5_IJNS4_1CILi2EEENSA_ILi1EEESC_EEENS1_35KernelTmaWarpSpecializedCooperativeEEENS5_IJNSA_ILi256EEESG_NSA_ILi64EEEEEENS_12float_e4m3_tENS5_IJlSC_lEEESJ_SK_NS4_8TiledMMAINS4_8MMA_AtomIJNS4_4SM904GMMA31MMA_64x256x32_F32E4M3E4M3_SS_TNILNSO_7ScaleInE1ELSQ_1EEEEEENS4_6LayoutISD_NS5_IJSC_NSA_ILi0EEESU_EEEEENS5_IJNS4_10UnderscoreESX_SX_EEEEENS4_13SM90_TMA_LOADENS4_14ComposedLayoutINS4_7SwizzleILi2ELi4ELi3EEENS4_18smem_ptr_flag_bitsILi8EEENST_INS5_IJNSA_ILi8EEESH_EEENS5_IJSH_SC_EEEEEEEvNS4_8identityENS4_23SM90_TMA_LOAD_MULTICASTES1A_vS1B_EENS_8epilogue10collective6detail29Sm90TmaWarpSpecializedAdapterINS1F_15DefaultEpilogueISJ_SK_SK_NS1E_6thread17LinearCombinationISJ_Li1EffLNS1J_9ScaleType4KindE0ELNS_15FloatRoundStyleE2ESJ_EENS1_15EpilogueDefaultEEEEEvvEEEEvNT_6ParamsE,@"STO_CUDA_ENTRY STV_DEFAULT"
_ZN7cutlass13device_kernelINS_4gemm6kernel13GemmUniversalIN4cute5tupleIJiiiiEEENS1_10collective13CollectiveMmaINS1_37MainloopSm90TmaGmmaWarpSpecializedFP8ILi4ENS5_IJNS4_1CILi2EEENSA_ILi1EEESC_EEENS1_35KernelTmaWarpSpecializedCooperativeEEENS5_IJNSA_ILi256EEESG_NSA_ILi64EEEEEENS_12float_e4m3_tENS5_IJlSC_lEEESJ_SK_NS4_8TiledMMAINS4_8MMA_AtomIJNS4_4SM904GMMA31MMA_64x256x32_F32E4M3E4M3_SS_TNILNSO_7ScaleInE1ELSQ_1EEEEEENS4_6LayoutISD_NS5_IJSC_NSA_ILi0EEESU_EEEEENS5_IJNS4_10UnderscoreESX_SX_EEEEENS4_13SM90_TMA_LOADENS4_14ComposedLayoutINS4_7SwizzleILi2ELi4ELi3EEENS4_18smem_ptr_flag_bitsILi8EEENST_INS5_IJNSA_ILi8EEESH_EEENS5_IJSH_SC_EEEEEEEvNS4_8identityENS4_23SM90_TMA_LOAD_MULTICASTES1A_vS1B_EENS_8epilogue10collective6detail29Sm90TmaWarpSpecializedAdapterINS1F_15DefaultEpilogueISJ_SK_SK_NS1E_6thread17LinearCombinationISJ_Li1EffLNS1J_9ScaleType4KindE0ELNS_15FloatRoundStyleE2ESJ_EENS1_15EpilogueDefaultEEEEEvvEEEEvNT_6ParamsE:
[----:B------:R-:W0:Y:S02]  /*0000*/  LDC R1, c[0x0][0x28] ;  /* 0x00000a00ff017b82 */ /* 0x000e240000000800 */
[----:B0-----:R-:W-:Y:S01]  /*0010*/  VIADD R1, R1, 0xfffff788 ;  /* 0xfffff78801017836 */ /* 0x001fe20000000000 */
[----:B------:R-:W0:Y:S01]  /*0020*/  S2R R4, SR_TID.X ;  /* 0x0000000000047919 */ /* 0x000e220000002100 */
[----:B------:R-:W-:Y:S01]  /*0030*/  ELECT P0, URZ, PT ;  /* 0x00000000003f782f */ /* 0x000fe20003800000 */
[----:B------:R-:W-:Y:S01]  /*0040*/  BSSY B0, `(.L_x_0) ;  /* 0x0000015000007945 */ /* 0x000fe20003800000 */
[--C-:B0-----:R-:W-:Y:S02]  /*0050*/  SHF.R.U32.HI R0, RZ, 0x5, R4.reuse ;  /* 0x00000005ff007819 */ /* 0x101fe40000011604 */
[----:B------:R-:W-:-:S03]  /*0060*/  SHF.R.U32.HI R2, RZ, 0x7, R4 ;  /* 0x00000007ff027819 */ /* 0x000fc60000011604 */
[----:B------:R-:W0:Y:S04]  /*0070*/  SHFL.IDX PT, R3, R0, RZ, 0x1f ;  /* 0x00001fff00037589 */ /* 0x000e2800000e0000 */
[----:B------:R-:W1:Y:S01]  /*0080*/  SHFL.IDX PT, R2, R2, RZ, 0x1f ;  /* 0x00001fff02027589 */ /* 0x000e6200000e0000 */
[----:B0-----:R-:W-:Y:S02]  /*0090*/  R2UR UR4, R3 ;  /* 0x00000000030472ca */ /* 0x001fe400000e0000 */
[----:B-1----:R-:W-:-:S11]  /*00a0*/  R2UR UR6, R2 ;  /* 0x00000000020672ca */ /* 0x002fd600000e0000 */
[----:B------:R-:W-:Y:S02]  /*00b0*/  USHF.R.S32.HI UR5, URZ, 0x1f, UR4 ;  /* 0x0000001f3f057899 */ /* 0x000fe40008011404 */
[----:B------:R-:W-:Y:S02]  /*00c0*/  ISETP.NE.OR P0, PT, RZ, UR4, !P0 ;  /* 0x00000004ff007c0c */ /* 0x000fe4000c705670 */
[----:B------:R-:W-:-:S04]  /*00d0*/  ULEA.HI UR5, UR5, UR4, URZ, 0x2 ;  /* 0x0000000405057291 */ /* 0x000fc8000f8f103f */
[----:B------:R-:W-:-:S04]  /*00e0*/  ULOP3.LUT UR5, UR5, 0xfffffffc, URZ, 0xc0, !UPT ;  /* 0xfffffffc05057892 */ /* 0x000fc8000f8ec03f */
[----:B------:R-:W-:-:S03]  /*00f0*/  UIADD3 UR8, UR4, -UR5, URZ ;  /* 0x8000000504087290 */ /* 0x000fc6000fffe03f */
[----:B------:R-:W-:Y:S09]  /*0100*/  @P0 BRA `(.L_x_1) ;  /* 0x0000000000200947 */ /* 0x000ff20003800000 */
[----:B------:R-:W-:Y:S02]  /*0110*/  ULDC.64 UR4, c[0x0][0x198] ;  /* 0x0000660000047ab9 */ /* 0x000fe40000000a00 */
[----:B------:R-:W-:Y:S02]  /*0120*/  UIADD3 UR10, UP0, UR4, 0xf0, URZ ;  /* 0x000000f0040a7890 */ /* 0x000fe4000ff1e03f */
[----:B------:R-:W-:Y:S02]  /*0130*/  UIADD3 UR4, UP1, UR4, 0x1f0, URZ ;  /* 0x000001f004047890 */ /* 0x000fe4000ff3e03f */
[----:B------:R-:W-:Y:S02]  /*0140*/  UIADD3.X UR11, URZ, UR5, URZ, UP0, !UPT ;  /* 0x000000053f0b7290 */ /* 0x000fe400087fe43f */
[----:B------:R-:W-:-:S07]  /*0150*/  UIADD3.X UR5, URZ, UR5, URZ, UP1, !UPT ;  /* 0x000000053f057290 */ /* 0x000fce0008ffe43f */
[----:B------:R0:W-:Y:S02]  /*0160*/  UTMACCTL.PF [UR10] ;  /* 0x000000000a0079b9 */ /* 0x0001e40008040000 */
[----:B------:R0:W-:Y:S02]  /*0170*/  UTMACCTL.PF [UR4] ;  /* 0x00000000040079b9 */ /* 0x0001e40008040000 */
[----:B0-----:R-:W-:Y:S01]  /*0180*/  NOP ;  /* 0x0000000000007918 */ /* 0x001fe20000000000 */
.L_x_1:
[----:B------:R-:W-:Y:S05]  /*0190*/  BSYNC B0 ;  /* 0x0000000000007941 */ /* 0x000fea0003800000 */
.L_x_0:
[----:B------:R-:W0:Y:S01]  /*01a0*/  SHFL.IDX PT, R3, R0, RZ, 0x1f ;  /* 0x00001fff00037589 */ /* 0x000e2200000e0000 */
[----:B------:R-:W-:Y:S01]  /*01b0*/  UISETP.NE.AND UP0, UPT, UR8, 0x3, UPT ;  /* 0x000000030800788c */ /* 0x000fe2000bf05270 */
[----:B------:R-:W-:Y:S01]  /*01c0*/  ISETP.NE.AND P1, PT, RZ, UR6, PT ;  /* 0x00000006ff007c0c */ /* 0x000fe2000bf25270 */
[----:B------:R-:W-:Y:S02]  /*01d0*/  UIADD3 UR10, UR6, -0x1, URZ ;  /* 0xffffffff060a7890 */ /* 0x000fe4000fffe03f */
[----:B------:R-:W-:Y:S02]  /*01e0*/  UISETP.EQ.OR UP0, UPT, UR8, URZ, !UP0 ;  /* 0x0000003f0800728c */ /* 0x000fe4000c702670 */
[----:B------:R-:W-:Y:S02]  /*01f0*/  UISETP.GE.U32.AND UP1, UPT, UR10, 0x2, UPT ;  /* 0x000000020a00788c */ /* 0x000fe4000bf26070 */
[----:B------:R-:W-:-:S04]  /*0200*/  UISETP.EQ.AND UP0, UPT, UR6, URZ, UP0 ;  /* 0x0000003f0600728c */ /* 0x000fc80008702270 */
[----:B------:R-:W-:-:S04]  /*0210*/  USEL UR13, URZ, 0x1, !UP0 ;  /* 0x000000013f0d7887 */ /* 0x000fc8000c000000 */
[----:B------:R-:W-:Y:S01]  /*0220*/  USEL UR13, UR13, 0x2, UP1 ;  /* 0x000000020d0d7887 */ /* 0x000fe20008800000 */
[----:B0-----:R-:W-:-:S13]  /*0230*/  ISETP.NE.AND P0, PT, R3, RZ, PT ;  /* 0x000000ff0300720c */ /* 0x001fda0003f05270 */
[----:B------:R-:W-:Y:S05]  /*0240*/  @P0 BRA `(.L_x_2) ;  /* 0x0000000000580947 */ /* 0x000fea0003800000 */
[----:B------:R-:W0:Y:S01]  /*0250*/  S2UR UR9, SR_CgaCtaId ;  /* 0x00000000000979c3 */ /* 0x000e220000008800 */
[----:B------:R-:W-:Y:S01]  /*0260*/  UMOV UR4, 0x400 ;  /* 0x0000040000047882 */ /* 0x000fe20000000000 */
[----:B------:R-:W-:Y:S01]  /*0270*/  UMOV UR5, 0x1 ;  /* 0x0000000100057882 */ /* 0x000fe20000000000 */
[----:B------:R-:W-:Y:S01]  /*0280*/  UMOV UR6, 0x4 ;  /* 0x0000000400067882 */ /* 0x000fe20000000000 */
[----:B------:R-:W-:Y:S01]  /*0290*/  ELECT P0, URZ, PT ;  /* 0x00000000003f782f */ /* 0x000fe20003800000 */
[----:B------:R-:W-:-:S04]  /*02a0*/  UIADD3 UR6, -UR6, 0x100000, URZ ;  /* 0x0010000006067890 */ /* 0x000fc8000fffe13f */
[----:B------:R-:W-:Y:S02]  /*02b0*/  USHF.L.U32 UR7, UR6, 0xb, URZ ;  /* 0x0000000b06077899 */ /* 0x000fe4000800063f */
[----:B------:R-:W-:Y:S02]  /*02c0*/  USHF.L.U32 UR6, UR6, 0x1, URZ ;  /* 0x0000000106067899 */ /* 0x000fe4000800063f */
[----:B0-----:R-:W-:Y:S02]  /*02d0*/  ULEA UR9, UR9, UR4, 0x18 ;  /* 0x0000000409097291 */ /* 0x001fe4000f8ec03f */
[----:B------:R-:W-:-:S04]  /*02e0*/  UIADD3 UR4, -UR5, 0x100000, URZ ;  /* 0x0010000005047890 */ /* 0x000fc8000fffe13f */
[----:B------:R-:W-:Y:S02]  /*02f0*/  USHF.L.U32 UR5, UR4, 0xb, URZ ;  /* 0x0000000b04057899 */ /* 0x000fe4000800063f */
[----:B------:R-:W-:Y:S01]  /*0300*/  USHF.L.U32 UR4, UR4, 0x1, URZ ;  /* 0x0000000104047899 */ /* 0x000fe2000800063f */
[----:B------:R-:W0:Y:S11]  /*0310*/  FENCE.VIEW.ASYNC.S ;  /* 0x00000000000073c6 */ /* 0x000e360000000000 */
[----:B0-----:R0:W1:Y:S01]  /*0320*/  SYNCS.EXCH.64 URZ, [UR9], UR4 ;  /* 0x00000004093f75b2 */ /* 0x0010620008000100 */
[----:B------:R0:W2:Y:S01]  /*0330*/  SYNCS.EXCH.64 URZ, [UR9+0x20], UR6 ;  /* 0x00002006093f75b2 */ /* 0x0000a20008000100 */
[----:B------:R0:W3:Y:S01]  /*0340*/  SYNCS.EXCH.64 URZ, [UR9+0x8], UR4 ;  /* 0x00000804093f75b2 */ /* 0x0000e20008000100 */
[----:B------:R0:W4:Y:S01]  /*0350*/  SYNCS.EXCH.64 URZ, [UR9+0x28], UR6 ;  /* 0x00002806093f75b2 */ /* 0x0001220008000100 */
[----:B------:R0:W0:Y:S01]  /*0360*/  SYNCS.EXCH.64 URZ, [UR9+0x10], UR4 ;  /* 0x00001004093f75b2 */ /* 0x0000220008000100 */
[----:B------:R0:W0:Y:S01]  /*0370*/  SYNCS.EXCH.64 URZ, [UR9+0x30], UR6 ;  /* 0x00003006093f75b2 */ /* 0x0000220008000100 */
[----:B------:R0:W0:Y:S01]  /*0380*/  SYNCS.EXCH.64 URZ, [UR9+0x18], UR4 ;  /* 0x00001804093f75b2 */ /* 0x0000220008000100 */
[----:B------:R0:W0:Y:S01]  /*0390*/  SYNCS.EXCH.64 URZ, [UR9+0x38], UR6 ;  /* 0x00003806093f75b2 */ /* 0x0000220008000100 */
[----:B------:R-:W-:Y:S01]  /*03a0*/  NOP ;  /* 0x0000000000007918 */ /* 0x000fe20000000000 */
.L_x_2:
[----:B------:R-:W-:Y:S01]  /*03b0*/  SHF.R.S32.HI R2, RZ, 0x1f, R4 ;  /* 0x0000001fff027819 */ /* 0x000fe20000011404 */
[----:B------:R-:W5:Y:S01]  /*03c0*/  SHFL.IDX PT, R0, R0, RZ, 0x1f ;  /* 0x00001fff00007589 */ /* 0x000f6200000e0000 */
[----:B0-----:R-:W0:Y:S01]  /*03d0*/  S2UR UR9, SR_CTAID.X ;  /* 0x00000000000979c3 */ /* 0x001e220000002500 */
[----:B------:R-:W-:Y:S02]  /*03e0*/  ELECT P0, URZ, PT ;  /* 0x00000000003f782f */ /* 0x000fe40003800000 */
[----:B------:R-:W-:Y:S01]  /*03f0*/  LEA.HI R2, R2, R4, RZ, 0x7 ;  /* 0x0000000402027211 */ /* 0x000fe200078f38ff */
[----:B------:R-:W-:Y:S01]  /*0400*/  ULDC UR4, c[0x0][0x150] ;  /* 0x0000540000047ab9 */ /* 0x000fe20000000800 */
[----:B------:R-:W-:Y:S01]  /*0410*/  SHF.R.S32.HI R6, RZ, 0x1f, R3 ;  /* 0x0000001fff067819 */ /* 0x000fe20000011403 */
[----:B------:R-:W-:Y:S01]  /*0420*/  NOP ;  /* 0x0000000000007918 */ /* 0x000fe20000000000 */
[----:B------:R-:W-:Y:S01]  /*0430*/  LOP3.LUT R2, R2, 0xffffff80, RZ, 0xc0, !PT ;  /* 0xffffff8002027812 */ /* 0x000fe200078ec0ff */
[----:B------:R-:W-:Y:S01]  /*0440*/  NOP ;  /* 0x0000000000007918 */ /* 0x000fe20000000000 */
[----:B------:R-:W-:Y:S01]  /*0450*/  LEA.HI R6, R6, R3, RZ, 0x2 ;  /* 0x0000000306067211 */ /* 0x000fe200078f10ff */
[----:B------:R-:W1:Y:S02]  /*0460*/  LDC R8, c[0x0][0x144] ;  /* 0x00005100ff087b82 */ /* 0x000e640000000800 */
[----:B------:R-:W-:Y:S01]  /*0470*/  IMAD.IADD R4, R4, 0x1, -R2 ;  /* 0x0000000104047824 */ /* 0x000fe200078e0a02 */
[----:B------:R-:W-:Y:S01]  /*0480*/  LOP3.LUT R6, R6, 0x3ffffffc, RZ, 0xc0, !PT ;  /* 0x3ffffffc06067812 */ /* 0x000fe200078ec0ff */
[----:B------:R-:W2:Y:S03]  /*0490*/  S2R R2, SR_CTAID.Y ;  /* 0x0000000000027919 */ /* 0x000ea60000002600 */
[----:B------:R-:W-:Y:S01]  /*04a0*/  SHF.R.S32.HI R5, RZ, 0x1f, R4 ;  /* 0x0000001fff057819 */ /* 0x000fe20000011404 */
[----:B------:R-:W-:Y:S01]  /*04b0*/  IMAD.IADD R6, R3, 0x1, -R6 ;  /* 0x0000000103067824 */ /* 0x000fe200078e0a06 */
[----:B------:R-:W3:Y:S02]  /*04c0*/  LDC R13, c[0x0][0x148] ;  /* 0x00005200ff0d7b82 */ /* 0x000ee40000000800 */
[----:B------:R-:W-:-:S02]  /*04d0*/  LEA.HI R5, R5, R4, RZ, 0x3 ;  /* 0x0000000405057211 */ /* 0x000fc400078f18ff */
[----:B-----5:R-:W-:Y:S02]  /*04e0*/  ISETP.NE.OR P0, PT, R0, RZ, !P0 ;  /* 0x000000ff0000720c */ /* 0x020fe40004705670 */
[--C-:B------:R-:W-:Y:S02]  /*04f0*/  SHF.R.S32.HI R0, RZ, 0x3, R5.reuse ;  /* 0x00000003ff007819 */ /* 0x100fe40000011405 */
[----:B------:R-:W-:Y:S02]  /*0500*/  SHF.R.S32.HI R5, RZ, 0x1f, R5 ;  /* 0x0000001fff057819 */ /* 0x000fe40000011405 */
[----:B0-----:R-:W-:Y:S02]  /*0510*/  I2FP.F32.U32 R7, UR9 ;  /* 0x0000000900077c45 */ /* 0x001fe40008201000 */
[----:B------:R-:W-:-:S03]  /*0520*/  LEA.HI R5, R5, R0, RZ, 0x2 ;  /* 0x0000000005057211 */ /* 0x000fc600078f10ff */
[----:B------:R-:W-:Y:S01]  /*0530*/  FMUL R7, R7, UR4 ;  /* 0x0000000407077c20 */ /* 0x000fe20008400000 */
[----:B------:R-:W-:Y:S01]  /*0540*/  LOP3.LUT R5, R5, 0xfffffffc, RZ, 0xc0, !PT ;  /* 0xfffffffc05057812 */ /* 0x000fe200078ec0ff */
[----:B------:R-:W-:Y:S01]  /*0550*/  VOTEU.ALL UP0, P0 ;  /* 0x00000000003f7886 */ /* 0x000fe20000000000 */
[----:B------:R-:W-:Y:S01]  /*0560*/  ULDC UR4, c[0x0][0x154] ;  /* 0x0000550000047ab9 */ /* 0x000fe20000000800 */
[----:B------:R-:W-:Y:S02]  /*0570*/  VOTEU.ALL UP1, P0 ;  /* 0x00000000003f7886 */ /* 0x000fe40000020000 */
[----:B------:R-:W0:Y:S01]  /*0580*/  F2I.U32.TRUNC.NTZ R7, R7 ;  /* 0x0000000700077305 */ /* 0x000e22000020f000 */
[----:B------:R-:W-:Y:S01]  /*0590*/  IMAD.IADD R5, R0, 0x1, -R5 ;  /* 0x0000000100057824 */ /* 0x000fe200078e0a05 */
[----:B------:R-:W5:Y:S01]  /*05a0*/  @!UP0 S2UR UR7, SR_CgaCtaId ;  /* 0x00000000000789c3 */ /* 0x000f620000008800 */
[----:B------:R-:W-:Y:S02]  /*05b0*/  @!UP0 UMOV UR6, 0x400 ;  /* 0x0000040000068882 */ /* 0x000fe40000000000 */
[----:B------:R-:W-:Y:S01]  /*05c0*/  IMAD R5, R6, 0x4, R5 ;  /* 0x0000000406057824 */ /* 0x000fe200078e0205 */
[----:B--2---:R-:W-:-:S04]  /*05d0*/  I2FP.F32.U32 R6, R2 ;  /* 0x0000000200067245 */ /* 0x004fc80000201000 */
[----:B------:R-:W-:Y:S01]  /*05e0*/  LEA.HI R0, R5, R5, RZ, 0x1 ;  /* 0x0000000505007211 */ /* 0x000fe200078f08ff */
[----:B------:R-:W-:Y:S01]  /*05f0*/  FMUL R6, R6, UR4 ;  /* 0x0000000406067c20 */ /* 0x000fe20008400000 */
[----:B------:R-:W-:Y:S02]  /*0600*/  UMOV UR4, 0x20 ;  /* 0x0000002000047882 */ /* 0x000fe40000000000 */
[----:B------:R-:W-:Y:S01]  /*0610*/  LOP3.LUT R0, R0, 0xfffffffe, RZ, 0xc0, !PT ;  /* 0xfffffffe00007812 */ /* 0x000fe200078ec0ff */
[----:B0-----:R-:W-:Y:S01]  /*0620*/  IMAD.MOV R11, RZ, RZ, -R7 ;  /* 0x000000ffff0b7224 */ /* 0x001fe200078e0a07 */
[----:B------:R-:W-:-:S04]  /*0630*/  @!UP0 UIADD3 UR4, -UR4, 0x100000, URZ ;  /* 0x0010000004048890 */ /* 0x000fc8000fffe13f */
[----:B------:R-:W-:Y:S02]  /*0640*/  @!UP0 USHF.L.U32 UR5, UR4, 0xb, URZ ;  /* 0x0000000b04058899 */ /* 0x000fe4000800063f */
[----:B------:R-:W-:Y:S01]  /*0650*/  @!UP0 USHF.L.U32 UR4, UR4, 0x1, URZ ;  /* 0x0000000104048899 */ /* 0x000fe2000800063f */
[----:B------:R-:W0:Y:S01]  /*0660*/  F2I.U32.TRUNC.NTZ R6, R6 ;  /* 0x0000000600067305 */ /* 0x000e22000020f000 */
[----:B------:R-:W2:Y:S01]  /*0670*/  LDC R7, c[0x0][0x140] ;  /* 0x00005000ff077b82 */ /* 0x000ea20000000800 */
[----:B-1----:R-:W-:Y:S02]  /*0680*/  IMAD R11, R8, R11, UR9 ;  /* 0x00000009080b7e24 */ /* 0x002fe4000f8e020b */
[----:B------:R-:W-:-:S05]  /*0690*/  IMAD.IADD R0, R5, 0x1, -R0 ;  /* 0x0000000105007824 */ /* 0x000fca00078e0a00 */
[----:B------:R-:W-:Y:S01]  /*06a0*/  ISETP.NE.AND P2, PT, R0, R11, PT ;  /* 0x0000000b0000720c */ /* 0x000fe20003f45270 */
[C---:B------:R-:W-:Y:S01]  /*06b0*/  IMAD.SHL.U32 R0, R5.reuse, 0x4, RZ ;  /* 0x0000000405007824 */ /* 0x040fe200078e00ff */
[----:B-----5:R-:W-:Y:S01]  /*06c0*/  @!UP0 ULEA UR6, UR7, UR6, 0x18 ;  /* 0x0000000607068291 */ /* 0x020fe2000f8ec03f */
[----:B------:R-:W-:Y:S01]  /*06d0*/  VOTEU.ALL UP0, P0 ;  /* 0x00000000003f7886 */ /* 0x000fe20000000000 */
[----:B------:R-:W-:Y:S01]  /*06e0*/  LOP3.LUT P0, RZ, R4, 0x7, RZ, 0xc0, !PT ;  /* 0x0000000704ff7812 */ /* 0x000fe2000780c0ff */
[----:B0-----:R-:W-:Y:S01]  /*06f0*/  IMAD.MOV R12, RZ, RZ, -R6 ;  /* 0x000000ffff0c7224 */ /* 0x001fe200078e0a06 */
[----:B------:R-:W-:-:S03]  /*0700*/  LOP3.LUT R9, R5, 0xc, R0, 0x78, !PT ;  /* 0x0000000c05097812 */ /* 0x000fc600078e7800 */
[----:B---3--:R-:W-:Y:S01]  /*0710*/  IMAD R5, R13, R12, R2 ;  /* 0x0000000c0d057224 */ /* 0x008fe200078e0202 */
[C---:B------:R-:W-:Y:S01]  /*0720*/  ISETP.LT.U32.AND P0, PT, R9.reuse, 0x2, !P0 ;  /* 0x000000020900780c */ /* 0x040fe20004701070 */
[----:B------:R0:W-:Y:S02]  /*0730*/  STL [R1+0x458], R9 ;  /* 0x0004580901007387 */ /* 0x0001e40000100800 */
[----:B------:R-:W-:Y:S02]  /*0740*/  @P2 LEA.HI R0, R9, R9, RZ, 0x1 ;  /* 0x0000000909002211 */ /* 0x000fe400078f08ff */
[----:B------:R-:W1:Y:S02]  /*0750*/  FENCE.VIEW.ASYNC.S ;  /* 0x00000000000073c6 */ /* 0x000e640000000000 */
[----:B-1----:R0:W1:Y:S01]  /*0760*/  @!UP0 SYNCS.EXCH.64 URZ, [UR6+0x50], UR4 ;  /* 0x00005004063f85b2 */ /* 0x0020620008000100 */
[----:B--2---:R-:W-:Y:S02]  /*0770*/  ISETP.EQ.U32.AND P5, PT, R7, 0x1, PT ;  /* 0x000000010700780c */ /* 0x004fe40003fa2070 */
[----:B------:R-:W-:-:S04]  /*0780*/  @P2 SHF.R.S32.HI R0, RZ, 0x1, R0 ;  /* 0x00000001ff002819 */ /* 0x000fc80000011400 */
[----:B------:R-:W-:Y:S01]  /*0790*/  @P2 ISETP.NE.AND P3, PT, R0, R5, PT ;  /* 0x000000050000220c */ /* 0x000fe20003f65270 */
[----:B------:R-:W-:Y:S01]  /*07a0*/  IMAD.MOV.U32 R0, RZ, RZ, 0x1 ;  /* 0x00000001ff007424 */ /* 0x000fe200078e00ff */
[----:B------:R-:W-:Y:S02]  /*07b0*/  SEL R5, RZ, 0x1, !P0 ;  /* 0x00000001ff057807 */ /* 0x000fe40004000000 */
[----:B------:R-:W-:-:S04]  /*07c0*/  @P2 SEL R0, RZ, 0x1, P3 ;  /* 0x00000001ff002807 */ /* 0x000fc80001800000 */
[----:B------:R-:W-:Y:S01]  /*07d0*/  LOP3.LUT R0, R0, R5, RZ, 0xc0, !PT ;  /* 0x0000000500007212 */ /* 0x000fe200078ec0ff */
[----:B------:R0:W2:Y:S01]  /*07e0*/  @!UP1 SYNCS.EXCH.64 URZ, [UR6+0x58], UR4 ;  /* 0x00005804063f95b2 */ /* 0x0000a20008000100 */
[----:B------:R-:W-:-:S03]  /*07f0*/  NOP ;  /* 0x0000000000007918 */ /* 0x000fc60000000000 */
[----:B------:R0:W-:Y:S01]  /*0800*/  STL [R1+0x454], R0 ;  /* 0x0004540001007387 */ /* 0x0001e20000100800 */
[----:B-1----:R-:W-:Y:S05]  /*0810*/  @!P5 BRA `(.L_x_3) ;  /* 0x000000000008d947 */ /* 0x002fea0003800000 */
[----:B--2-4-:R-:W-:Y:S01]  /*0820*/  UCGABAR_ARV ;  /* 0x00000000000079c7 */ /* 0x014fe20008000000 */
[----:B------:R-:W-:Y:S05]  /*0830*/  BRA `(.L_x_4) ;  /* 0x0000000000047947 */ /* 0x000fea0003800000 */
.L_x_3:
[----:B--2-4-:R-:W-:Y:S01]  /*0840*/  NOP ;  /* 0x0000000000007918 */ /* 0x014fe20000000000 */
.L_x_4:
[----:B0-----:R-:W0:Y:S01]  /*0850*/  LDC R0, c[0x0][0x65c] ;  /* 0x00019700ff007b82 */ /* 0x001e220000000800 */
[----:B------:R-:W-:Y:S02]  /*0860*/  IMAD.U32 R4, RZ, RZ, UR9 ;  /* 0x00000009ff047e24 */ /* 0x000fe4000f8e00ff */
[----:B------:R-:W-:Y:S01]  /*0870*/  IMAD.MOV.U32 R5, RZ, RZ, RZ ;  /* 0x000000ffff057224 */ /* 0x000fe200078e00ff */
[----:B0-----:R-:W-:-:S13]  /*0880*/  ISETP.NE.AND P4, PT, R0, 0x1, PT ;  /* 0x000000010000780c */ /* 0x001fda0003f85270 */
[----:B------:R-:W0:Y:S01]  /*0890*/  @P4 LDC R7, c[0x0][0x10] ;  /* 0x00000400ff074b82 */ /* 0x000e220000000800 */
[----:B------:R-:W-:Y:S02]  /*08a0*/  @P4 IMAD.MOV.U32 R3, RZ, RZ, RZ ;  /* 0x000000ffff034224 */ /* 0x000fe400078e00ff */
[----:B------:R-:W-:-:S05]  /*08b0*/  @P4 IMAD.MOV.U32 R15, RZ, RZ, RZ ;  /* 0x000000ffff0f4224 */ /* 0x000fca00078e00ff */
[----:B------:R-:W1:Y:S01]  /*08c0*/  @!P4 LDC R9, c[0x0][0xc] ;  /* 0x00000300ff09cb82 */ /* 0x000e620000000800 */
[----:B0-----:R-:W-:-:S04]  /*08d0*/  @P4 IMAD.WIDE.U32 R6, R7, UR9, R2 ;  /* 0x0000000907064c25 */ /* 0x001fc8000f8e0002 */
[----:B------:R-:W-:Y:S02]  /*08e0*/  @P4 IMAD.MOV.U32 R8, RZ, RZ, R6 ;  /* 0x000000ffff084224 */ /* 0x000fe400078e0006 */
[----:B------:R-:W-:Y:S02]  /*08f0*/  @P4 IMAD.IADD R16, R7, 0x1, R15 ;  /* 0x0000000107104824 */ /* 0x000fe400078e020f */
[----:B-1----:R-:W-:-:S04]  /*0900*/  @!P4 IMAD.WIDE.U32 R4, R2, R9, R4 ;  /* 0x000000090204c225 */ /* 0x002fc800078e0004 */
[----:B------:R-:W-:Y:S02]  /*0910*/  @!P4 IMAD.MOV.U32 R8, RZ, RZ, R4 ;  /* 0x000000ffff08c224 */ /* 0x000fe400078e0004 */
[----:B------:R-:W-:-:S03]  /*0920*/  @!P4 IMAD.MOV.U32 R16, RZ, RZ, R5 ;  /* 0x000000ffff10c224 */ /* 0x000fc600078e0005 */
[----:B------:R0:W-:Y:S04]  /*0930*/  STL [R1+0x460], R8 ;  /* 0x0004600801007387 */ /* 0x0001e80000100800 */
[----:B------:R0:W-:Y:S01]  /*0940*/  STL [R1+0x45c], R16 ;  /* 0x00045c1001007387 */ /* 0x0001e20000100800 */
[----:B------:R-:W-:Y:S05]  /*0950*/  @!P5 BRA `(.L_x_5) ;  /* 0x00000000000cd947 */ /* 0x000fea0003800000 */
[----:B------:R-:W-:Y:S01]  /*0960*/  UCGABAR_WAIT ;  /* 0x0000000000007dc7 */ /* 0x000fe20008000000 */
[----:B------:R-:W-:Y:S01]  /*0970*/  CCTL.IVALL ;  /* 0x00000000ff00798f */ /* 0x000fe20002000000 */
[----:B------:R-:W-:Y:S05]  /*0980*/  BRA `(.L_x_6) ;  /* 0x0000000000047947 */ /* 0x000fea0003800000 */
.L_x_5:
[----:B------:R-:W-:Y:S06]  /*0990*/  BAR.SYNC.DEFER_BLOCKING 0x0 ;  /* 0x0000000000007b1d */ /* 0x000fec0000010000 */
.L_x_6:
[----:B------:R-:W-:Y:S05]  /*09a0*/  @!P1 BRA `(.L_x_7) ;  /* 0x0000023000ec9947 */ /* 0x000fea0003800000 */
[----:B------:R-:W-:-:S06]  /*09b0*/  UISETP.GT.U32.AND UP0, UPT, UR10, 0x1, UPT ;  /* 0x000000010a00788c */ /* 0x000fcc000bf04070 */
[----:B------:R-:W-:-:S13]  /*09c0*/  PLOP3.LUT P0, PT, PT, PT, UP0, 0x80, 0x0 ;  /* 0x000000000000781c */ /* 0x000fda0003f0f008 */
[----:B------:R-:W-:Y:S05]  /*09d0*/  @P0 EXIT ;  /* 0x000000000000094d */ /* 0x000fea0003800000 */
[----:B------:R-:W-:Y:S01]  /*09e0*/  IMAD.MOV.U32 R5, RZ, RZ, -0x1 ;  /* 0xffffffffff057424 */ /* 0x000fe200078e00ff */
[----:B------:R-:W-:Y:S01]  /*09f0*/  ULDC.64 UR4, c[0x0][0x650] ;  /* 0x0001940000047ab9 */ /* 0x000fe20000000a00 */
[----:B------:R-:W-:Y:S01]  /*0a00*/  IMAD.MOV.U32 R4, RZ, RZ, -0x1 ;  /* 0xffffffffff047424 */ /* 0x000fe200078e00ff */
[----:B------:R-:W-:Y:S01]  /*0a10*/  ISETP.GE.U32.AND P0, PT, R8, UR4, PT ;  /* 0x0000000408007c0c */ /* 0x000fe2000bf06070 */
[----:B------:R-:W-:Y:S01]  /*0a20*/  UMOV UR10, 0xffffffff ;  /* 0xffffffff000a7882 */ /* 0x000fe20000000000 */
[----:B------:R1:W-:Y:S01]  /*0a30*/  STL [R1+0x468], R5 ;  /* 0x0004680501007387 */ /* 0x0003e20000100800 */
[----:B------:R-:W-:Y:S02]  /*0a40*/  PRMT R0, RZ, 0x7610, R0 ;  /* 0x00007610ff007816 */ /* 0x000fe40000000000 */
[----:B------:R-:W-:Y:S01]  /*0a50*/  ISETP.GE.U32.AND.EX P0, PT, R16, UR5, PT, P0 ;  /* 0x0000000510007c0c */ /* 0x000fe2000bf06100 */
[----:B------:R1:W-:-:S12]  /*0a60*/  STL [R1+0x464], R4 ;  /* 0x0004640401007387 */ /* 0x0003d80000100800 */
[----:B-1----:R-:W-:Y:S05]  /*0a70*/  @P0 BRA `(.L_x_8) ;  /* 0x00000004003c0947 */ /* 0x002fea0003800000 */
[----:B------:R-:W-:Y:S01]  /*0a80*/  ULDC.64 UR14, c[0x0][0x628] ;  /* 0x00018a00000e7ab9 */ /* 0x000fe20000000a00 */
[----:B------:R-:W1:Y:S01]  /*0a90*/  LDC.64 R6, c[0x0][0x620] ;  /* 0x00018800ff067b82 */ /* 0x000e620000000a00 */
[----:B------:R-:W-:Y:S01]  /*0aa0*/  ISETP.NE.U32.AND P0, PT, RZ, UR14, PT ;  /* 0x0000000eff007c0c */ /* 0x000fe2000bf05070 */
[----:B------:R-:W-:Y:S01]  /*0ab0*/  ULDC UR11, c[0x0][0x630] ;  /* 0x00018c00000b7ab9 */ /* 0x000fe20000000800 */
[----:B------:R-:W-:Y:S02]  /*0ac0*/  R2UR UR4, R8 ;  /* 0x00000000080472ca */ /* 0x000fe400000e0000 */
[----:B------:R-:W-:Y:S02]  /*0ad0*/  ISETP.NE.AND.EX P0, PT, RZ, UR15, PT, P0 ;  /* 0x0000000fff007c0c */ /* 0x000fe4000bf05300 */
[----:B------:R-:W-:-:S11]  /*0ae0*/  R2UR UR5, R16 ;  /* 0x00000000100572ca */ /* 0x000fd600000e0000 */
[----:B------:R-:W-:Y:S05]  /*0af0*/  @!P0 BRA `(.L_x_9) ;  /* 0x0000000000308947 */ /* 0x000fea0003800000 */
[----:B------:R-:W-:Y:S01]  /*0b00*/  R2UR UR4, R8 ;  /* 0x00000000080472ca */ /* 0x000fe200000e0000 */
[----:B------:R-:W-:Y:S01]  /*0b10*/  ULDC UR8, c[0x0][0x634] ;  /* 0x00018d0000087ab9 */ /* 0x000fe20000000800 */
[----:B------:R-:W-:-:S11]  /*0b20*/  R2UR UR10, R16 ;  /* 0x00000000100a72ca */ /* 0x000fd600000e0000 */
[----:B------:R-:W-:-:S04]  /*0b30*/  UIADD3 UR8, UP0, UR4, UR8, URZ ;  /* 0x0000000804087290 */ /* 0x000fc8000ff1e03f */
[----:B------:R-:W-:-:S04]  /*0b40*/  UIADD3.X UR10, URZ, UR10, URZ, UP0, !UPT ;  /* 0x0000000a3f0a7290 */ /* 0x000fc800087fe43f */
[----:B------:R-:W-:-:S04]  /*0b50*/  UIMAD.WIDE.U32 UR4, UR10, UR14, URZ ;  /* 0x0000000e0a0472a5 */ /* 0x000fc8000f8e003f */
[----:B------:R-:W-:Y:S02]  /*0b60*/  UIMAD.WIDE.U32 UR6, UP0, UR8, UR15, UR4 ;  /* 0x0000000f080672a5 */ /* 0x000fe4000f800004 */
[----:B------:R-:W-:Y:S02]  /*0b70*/  UIMAD.WIDE.U32 UR4, UR8, UR14, URZ ;  /* 0x0000000e080472a5 */ /* 0x000fe4000f8e003f */
[----:B------:R-:W-:Y:S02]  /*0b80*/  UIADD3.X UR9, URZ, URZ, URZ, UP0, !UPT ;  /* 0x0000003f3f097290 */ /* 0x000fe400087fe43f */
[----:B------:R-:W-:Y:S01]  /*0b90*/  UIADD3 URZ, UP0, UR5, UR6, URZ ;  /* 0x00000006053f7290 */ /* 0x000fe2000ff1e03f */
[----:B------:R-:W-:-:S03]  /*0ba0*/  UMOV UR8, UR7 ;  /* 0x0000000700087c82 */ /* 0x000fc60008000000 */
[----:B------:R-:W-:-:S12]  /*0bb0*/  UIMAD.WIDE.U32.X UR4, UR10, UR15, UR8, UP0 ;  /* 0x0000000f0a0472a5 */ /* 0x000fd800080e0408 */
.L_x_9:
[----:B------:R-:W-:Y:S01]  /*0bc0*/  USHF.R.U64 UR10, UR4, UR11, UR5 ;  /* 0x0000000b040a7299 */ /* 0x000fe20008001205 */
[----:B------:R-:W2:Y:S01]  /*0bd0*/  LDC.64 R20, c[0x0][0x640] ;  /* 0x00019000ff147b82 */ /* 0x000ea20000000a00 */
[----:B------:R-:W-:Y:S01]  /*0be0*/  USHF.R.U32.HI UR4, URZ, UR11, UR5 ;  /* 0x0000000b3f047299 */ /* 0x000fe20008011605 */
[----:B------:R-:W-:Y:S02]  /*0bf0*/  IMAD.MOV.U32 R4, RZ, RZ, R8 ;  /* 0x000000ffff047224 */ /* 0x000fe400078e0008 */
[----:B------:R-:W-:Y:S01]  /*0c00*/  IMAD R12, R13, R12, R2 ;  /* 0x0000000c0d0c7224 */ /* 0x000fe200078e0202 */
[----:B------:R-:W-:Y:S01]  /*0c10*/  IADD3 R3, P0, RZ, -UR10, RZ ;  /* 0x8000000aff037c10 */ /* 0x000fe2000ff1e0ff */
[----:B------:R-:W-:Y:S02]  /*0c20*/  IMAD.MOV.U32 R13, RZ, RZ, 0x1 ;  /* 0x00000001ff0d7424 */ /* 0x000fe400078e00ff */
[----:B------:R-:W3:Y:S02]  /*0c30*/  LDC R10, c[0x0][0x618] ;  /* 0x00018600ff0a7b82 */ /* 0x000ee40000000800 */
[----:B------:R-:W-:-:S04]  /*0c40*/  IMAD.X R5, RZ, RZ, ~UR4, P0 ;  /* 0x80000004ff057e24 */ /* 0x000fc800080e06ff */
[-C--:B-1----:R-:W-:Y:S02]  /*0c50*/  IMAD R0, R5, R6.reuse, RZ ;  /* 0x0000000605007224 */ /* 0x082fe400078e02ff */
[----:B------:R-:W1:Y:S01]  /*0c60*/  LDC R14, c[0x0][0x608] ;  /* 0x00018200ff0e7b82 */ /* 0x000e620000000800 */
[----:B------:R-:W-:Y:S02]  /*0c70*/  IMAD.MOV.U32 R5, RZ, RZ, R16 ;  /* 0x000000ffff057224 */ /* 0x000fe400078e0010 */
[----:B------:R-:W-:-:S05]  /*0c80*/  IMAD.WIDE.U32 R4, R3, R6, R4 ;  /* 0x0000000603047225 */ /* 0x000fca00078e0004 */
[----:B------:R-:W4:Y:S01]  /*0c90*/  LDC R18, c[0x0][0x658] ;  /* 0x00019600ff127b82 */ /* 0x000f220000000800 */
[----:B------:R-:W-:Y:S01]  /*0ca0*/  IMAD R3, R3, R7, R0 ;  /* 0x0000000703037224 */ /* 0x000fe200078e0200 */
[----:B--2---:R-:W-:-:S03]  /*0cb0*/  ISETP.NE.U32.AND P0, PT, R20, RZ, PT ;  /* 0x000000ff1400720c */ /* 0x004fc60003f05070 */
[----:B------:R-:W-:Y:S01]  /*0cc0*/  IMAD.IADD R3, R5, 0x1, R3 ;  /* 0x0000000105037824 */ /* 0x000fe200078e0203 */
[----:B------:R-:W-:Y:S01]  /*0cd0*/  ISETP.NE.AND.EX P0, PT, R21, RZ, PT, P0 ;  /* 0x000000ff1500720c */ /* 0x000fe20003f05300 */
[----:B------:R-:W-:Y:S01]  /*0ce0*/  IMAD.MOV.U32 R5, RZ, RZ, -0x1 ;  /* 0xffffffffff057424 */ /* 0x000fe200078e00ff */
[----:B0-----:R-:W0:Y:S02]  /*0cf0*/  LDC R16, c[0x0][0x600] ;  /* 0x00018000ff107b82 */ /* 0x001e240000000800 */
[-CC-:B---3--:R-:W-:Y:S02]  /*0d00*/  SHF.R.U64 R8, R4, R10.reuse, R3.reuse ;  /* 0x0000000a04087219 */ /* 0x188fe40000001203 */
[----:B------:R-:W-:-:S04]  /*0d10*/  SHF.R.U32.HI R3, RZ, R10, R3 ;  /* 0x0000000aff037219 */ /* 0x000fc80000011603 */
[----:B------:R-:W2:Y:S01]  /*0d20*/  LDC R15, c[0x0][0x648] ;  /* 0x00019200ff0f7b82 */ /* 0x000ea20000000800 */
[-CC-:B-1----:R-:W-:Y:S02]  /*0d30*/  SHF.R.U64 R23, R8, R14.reuse, R3.reuse ;  /* 0x0000000e08177219 */ /* 0x182fe40000001203 */
[----:B------:R-:W-:-:S05]  /*0d40*/  SHF.R.U32.HI R3, RZ, R14, R3 ;  /* 0x0000000eff037219 */ /* 0x000fca0000011603 */
[----:B------:R-:W1:Y:S01]  /*0d50*/  LDC R17, c[0x0][0x638] ;  /* 0x00018e00ff117b82 */ /* 0x000e620000000800 */
[-CC-:B----4-:R-:W-:Y:S02]  /*0d60*/  SHF.R.U64 R10, R23, R18.reuse, R3.reuse ;  /* 0x00000012170a7219 */ /* 0x190fe40000001203 */
[-C--:B------:R-:W-:Y:S02]  /*0d70*/  SHF.L.U32 R0, R5, R18.reuse, RZ ;  /* 0x0000001205007219 */ /* 0x080fe400000006ff */
[----:B------:R-:W-:Y:S01]  /*0d80*/  SHF.R.U32.HI R3, RZ, R18, R3 ;  /* 0x00000012ff037219 */ /* 0x000fe20000011603 */
[----:B------:R-:W-:Y:S01]  /*0d90*/  IMAD.MOV.U32 R2, RZ, RZ, R10 ;  /* 0x000000ffff027224 */ /* 0x000fe200078e000a */
[----:B------:R-:W-:Y:S01]  /*0da0*/  LOP3.LUT R0, RZ, R0, RZ, 0x33, !PT ;  /* 0x00000000ff007212 */ /* 0x000fe200078e33ff */
[----:B------:R-:W3:Y:S01]  /*0db0*/  LDC R19, c[0x0][0x610] ;  /* 0x00018400ff137b82 */ /* 0x000ee20000000800 */
[----:B------:R-:W-:Y:S05]  /*0dc0*/  @!P0 BRA `(.L_x_10) ;  /* 0x0000000000288947 */ /* 0x000fea0003800000 */
[----:B------:R-:W4:Y:S02]  /*0dd0*/  LDC R7, c[0x0][0x64c] ;  /* 0x00019300ff077b82 */ /* 0x000f240000000800 */
[----:B----4-:R-:W-:-:S05]  /*0de0*/  IADD3 R7, P0, R10, R7, RZ ;  /* 0x000000070a077210 */ /* 0x010fca0007f1e0ff */
[----:B------:R-:W-:-:S04]  /*0df0*/  IMAD.X R9, RZ, RZ, R3, P0 ;  /* 0x000000ffff097224 */ /* 0x000fc800000e0603 */
[----:B------:R-:W-:-:S04]  /*0e00*/  IMAD.WIDE.U32 R2, R9, R20, RZ ;  /* 0x0000001409027225 */ /* 0x000fc800078e00ff */
[----:B------:R-:W-:-:S04]  /*0e10*/  IMAD.WIDE.U32 R4, P0, R7, R21, R2 ;  /* 0x0000001507047225 */ /* 0x000fc80007800002 */
[----:B------:R-:W-:-:S04]  /*0e20*/  IMAD.WIDE.U32 R2, R7, R20, RZ ;  /* 0x0000001407027225 */ /* 0x000fc800078e00ff */
[----:B------:R-:W-:Y:S01]  /*0e30*/  IMAD.X R7, RZ, RZ, RZ, P0 ;  /* 0x000000ffff077224 */ /* 0x000fe200000e06ff */
[----:B------:R-:W-:Y:S01]  /*0e40*/  IADD3 RZ, P0, R3, R4, RZ ;  /* 0x0000000403ff7210 */ /* 0x000fe20007f1e0ff */
[----:B------:R-:W-:-:S04]  /*0e50*/  IMAD.MOV.U32 R6, RZ, RZ, R5 ;  /* 0x000000ffff067224 */ /* 0x000fc800078e0005 */
[----:B------:R-:W-:-:S08]  /*0e60*/  IMAD.WIDE.U32.X R2, R9, R21, R6, P0 ;  /* 0x0000001509027225 */ /* 0x000fd000000e0406 */
.L_x_10:
[----:B--2---:R-:W-:Y:S01]  /*0e70*/  SHF.R.U64 R4, R2, R15, R3 ;  /* 0x0000000f02047219 */ /* 0x004fe20000001203 */
[----:B0-----:R-:W-:Y:S01]  /*0e80*/  VIADD R5, R16, 0xffffffff ;  /* 0xffffffff10057836 */ /* 0x001fe20000000000 */
[----:B------:R-:W-:Y:S02]  /*0e90*/  SHF.L.U32 R2, R13, R18, RZ ;  /* 0x000000120d027219 */ /* 0x000fe400000006ff */
[----:B------:R-:W-:Y:S01]  /*0ea0*/  LOP3.LUT R3, R23, R0, RZ, 0xc0, !PT ;  /* 0x0000000017037212 */ /* 0x000fe200078ec0ff */
[----:B------:R-:W-:Y:S01]  /*0eb0*/  IMAD.MOV R6, RZ, RZ, -R4 ;  /* 0x000000ffff067224 */ /* 0x000fe200078e0a04 */
[----:B------:R-:W-:Y:S02]  /*0ec0*/  SEL R0, R11, R12, !P4 ;  /* 0x0000000c0b007207 */ /* 0x000fe40006000000 */
[----:B------:R-:W-:Y:S01]  /*0ed0*/  LOP3.LUT R5, R8, R5, RZ, 0xc0, !PT ;  /* 0x0000000508057212 */ /* 0x000fe200078ec0ff */
[----:B------:R-:W-:Y:S02]  /*0ee0*/  IMAD R7, R2, R4, R3 ;  /* 0x0000000402077224 */ /* 0x000fe400078e0203 */
[----:B-1----:R-:W-:-:S02]  /*0ef0*/  IMAD R3, R6, R17, R10 ;  /* 0x0000001106037224 */ /* 0x002fc400078e020a */
[----:B---3--:R-:W-:Y:S02]  /*0f00*/  IMAD R2, R7, R19, R0 ;  /* 0x0000001307027224 */ /* 0x008fe400078e0200 */
[----:B------:R-:W-:Y:S02]  /*0f10*/  IMAD R3, R3, R16, R5 ;  /* 0x0000001003037224 */ /* 0x000fe400078e0205 */
[----:B------:R-:W-:-:S03]  /*0f20*/  IMAD.MOV.U32 R0, RZ, RZ, 0x1 ;  /* 0x00000001ff007424 */ /* 0x000fc600078e00ff */
[----:B------:R-:W-:Y:S02]  /*0f30*/  SEL R4, R3, R2, !P4 ;  /* 0x0000000203047207 */ /* 0x000fe40006000000 */
[----:B------:R-:W-:-:S03]  /*0f40*/  SEL R2, R2, R3, !P4 ;  /* 0x0000000302027207 */ /* 0x000fc60006000000 */
[----:B------:R1:W-:Y:S04]  /*0f50*/  STL [R1+0x464], R4 ;  /* 0x0004640401007387 */ /* 0x0003e80000100800 */
[----:B------:R1:W-:Y:S02]  /*0f60*/  STL [R1+0x468], R2 ;  /* 0x0004680201007387 */ /* 0x0003e40000100800 */
.L_x_8:
[----:B------:R-:W-:-:S08]  /*0f70*/  NOP ;  /* 0x0000000000007918 */ /* 0x000fd00000000000 */
[----:B------:R-:W2:Y:S02]  /*0f80*/  USETMAXREG.TRY_ALLOC.CTAPOOL UP0, 0xf0 ;  /* 0x000000f0000079c8 */ /* 0x000ea40008000600 */
[----:B--2---:R-:W-:-:S13]  /*0f90*/  PLOP3.LUT P0, PT, PT, PT, UP0, 0x80, 0x0 ;  /* 0x000000000000781c */ /* 0x004fda0003f0f008 */
[----:B------:R-:W-:Y:S05]  /*0fa0*/  @!P0 BRA `(.L_x_8) ;  /* 0xfffffffc00f08947 */ /* 0x000fea000383ffff */
[----:B------:R-:W-:Y:S01]  /*0fb0*/  ULDC.64 UR4, c[0x0][0x598] ;  /* 0x0001660000047ab9 */ /* 0x000fe20000000a00 */
[----:B------:R-:W-:Y:S01]  /*0fc0*/  ULDC.64 UR14, c[0x0][0x208] ;  /* 0x00008200000e7ab9 */ /* 0x000fe20000000a00 */
[----:B------:R-:W-:-:S04]  /*0fd0*/  ISETP.NE.U32.AND P0, PT, RZ, UR4, PT ;  /* 0x00000004ff007c0c */ /* 0x000fc8000bf05070 */
[----:B------:R-:W-:-:S13]  /*0fe0*/  ISETP.NE.AND.EX P0, PT, RZ, UR5, PT, P0 ;  /* 0x00000005ff007c0c */ /* 0x000fda000bf05300 */
[----:B------:R-:W-:Y:S05]  /*0ff0*/  @!P0 BRA `(.L_x_11) ;  /* 0x0000000000208947 */ /* 0x000fea0003800000 */
[----:B-1----:R-:W1:Y:S02]  /*1000*/  LDC.64 R2, c[0x0][0x598] ;  /* 0x00016600ff027b82 */ /* 0x002e640000000a00 */
[----:B-1----:R-:W2:Y:S02]  /*1010*/  LDG.E.64 R2, desc[UR14][R2.64] ;  /* 0x0000000e02027981 */ /* 0x002ea4000c1e1b00 */
[----:B--2---:R-:W-:-:S04]  /*1020*/  ISETP.NE.U32.AND P0, PT, R2, RZ, PT ;  /* 0x000000ff0200720c */ /* 0x004fc80003f05070 */
[----:B------:R-:W-:-:S13]  /*1030*/  ISETP.NE.AND.EX P0, PT, R3, RZ, PT, P0 ;  /* 0x000000ff0300720c */ /* 0x000fda0003f05300 */
[----:B------:R-:W-:Y:S05]  /*1040*/  @!P0 BRA `(.L_x_11) ;  /* 0x00000000000c8947 */ /* 0x000fea0003800000 */
[----:B------:R-:W2:Y:S02]  /*1050*/  LD.E R2, desc[UR14][R2.64] ;  /* 0x0000000e02027980 */ /* 0x000ea4000c101900 */
[----:B--2---:R-:W-:Y:S01]  /*1060*/  R2UR UR20, R2 ;  /* 0x00000000021472ca */ /* 0x004fe200000e0000 */
[----:B------:R-:W-:-:S14]  /*1070*/  BRA `(.L_x_12) ;  /* 0x0000000000247947 */ /* 0x000fdc0003800000 */
.L_x_11:
[----:B------:R-:W-:Y:S02]  /*1080*/  ULDC.64 UR4, c[0x0][0x588] ;  /* 0x0001620000047ab9 */ /* 0x000fe40000000a00 */
[----:B------:R-:W-:-:S04]  /*1090*/  ISETP.NE.U32.AND P0, PT, RZ, UR4, PT ;  /* 0x00000004ff007c0c */ /* 0x000fc8000bf05070 */
[----:B------:R-:W-:-:S13]  /*10a0*/  ISETP.NE.AND.EX P0, PT, RZ, UR5, PT, P0 ;  /* 0x00000005ff007c0c */ /* 0x000fda000bf05300 */
[----:B------:R-:W-:Y:S05]  /*10b0*/  @!P0 BRA `(.L_x_13) ;  /* 0x0000000000108947 */ /* 0x000fea0003800000 */
[----:B-1----:R-:W1:Y:S02]  /*10c0*/  LDC.64 R2, c[0x0][0x588] ;  /* 0x00016200ff027b82 */ /* 0x002e640000000a00 */
[----:B-1----:R-:W2:Y:S02]  /*10d0*/  LDG.E R2, desc[UR14][R2.64] ;  /* 0x0000000e02027981 */ /* 0x002ea4000c1e1900 */
[----:B--2---:R-:W-:Y:S01]  /*10e0*/  R2UR UR20, R2 ;  /* 0x00000000021472ca */ /* 0x004fe200000e0000 */
[----:B------:R-:W-:-:S14]  /*10f0*/  BRA `(.L_x_12) ;  /* 0x0000000000047947 */ /* 0x000fdc0003800000 */
.L_x_13:
[----:B------:R-:W-:-:S05]  /*1100*/  ULDC UR20, c[0x0][0x580] ;  /* 0x0001600000147ab9 */ /* 0x000fca0000000800 */
.L_x_12:
[----:B------:R-:W-:Y:S02]  /*1110*/  ULDC.64 UR4, c[0x0][0x5a0] ;  /* 0x0001680000047ab9 */ /* 0x000fe40000000a00 */
        /* <DEDUP_REMOVED lines=11> */
.L_x_14:
        /* <DEDUP_REMOVED lines=8> */
.L_x_16:
[----:B------:R-:W-:-:S05]  /*1250*/  ULDC UR21, c[0x0][0x584] ;  /* 0x0001610000157ab9 */ /* 0x000fca0000000800 */
.L_x_15:
[----:B------:R-:W-:-:S13]  /*1260*/  LOP3.LUT P0, RZ, R0, 0xff, RZ, 0xc0, !PT ;  /* 0x000000ff00ff7812 */ /* 0x000fda000780c0ff */
[----:B------:R-:W-:Y:S05]  /*1270*/  @!P0 EXIT ;  /* 0x000000000000894d */ /* 0x000fea0003800000 */
[----:B------:R-:W-:Y:S01]  /*1280*/  ULDC UR4, c[0x0][0x28c] ;  /* 0x0000a30000047ab9 */ /* 0x000fe20000000800 */
[----:B------:R-:W-:Y:S02]  /*1290*/  ULOP3.LUT UR22, UR13, 0x1, URZ, 0xfc, !UPT ;  /* 0x000000010d167892 */ /* 0x000fe4000f8efc3f */
[----:B------:R-:W-:-:S04]  /*12a0*/  UIADD3 UR4, UR4, 0x3f, URZ ;  /* 0x0000003f04047890 */ /* 0x000fc8000fffe03f */
[----:B------:R-:W-:-:S04]  /*12b0*/  USHF.R.S32.HI UR5, URZ, 0x1f, UR4 ;  /* 0x0000001f3f057899 */ /* 0x000fc80008011404 */
[----:B------:R-:W-:-:S03]  /*12c0*/  ULEA.HI UR5, UR5, UR4, URZ, 0x6 ;  /* 0x0000000405057291 */ /* 0x000fc6000f8f303f */
[----:B------:R-:W-:Y:S01]  /*12d0*/  UMOV UR4, URZ ;  /* 0x0000003f00047c82 */ /* 0x000fe20008000000 */
[----:B------:R-:W-:-:S03]  /*12e0*/  USHF.R.S32.HI UR9, URZ, 0x6, UR5 ;  /* 0x000000063f097899 */ /* 0x000fc60008011405 */
[----:B------:R-:W-:-:S09]  /*12f0*/  UMOV UR5, URZ ;  /* 0x0000003f00057c82 */ /* 0x000fd20008000000 */
.L_x_553:
[----:B------:R-:W-:Y:S01]  /*1300*/  STL [R1+0x450], RZ ;  /* 0x000450ff01007387 */ /* 0x000fe20000100800 */
[----:B--2---:R-:W2:Y:S01]  /*1310*/  S2UR UR18, SR_CgaCtaId ;  /* 0x00000000001279c3 */ /* 0x004ea20000008800 */
[----:B------:R-:W-:Y:S01]  /*1320*/  UMOV UR17, 0x400 ;  /* 0x0000040000117882 */ /* 0x000fe20000000000 */
[----:B------:R-:W-:Y:S01]  /*1330*/  UMOV UR6, URZ ;  /* 0x0000003f00067c82 */ /* 0x000fe20008000000 */
[----:B------:R-:W-:Y:S01]  /*1340*/  STL [R1+0x44c], RZ ;  /* 0x00044cff01007387 */ /* 0x000fe20000100800 */
[----:B------:R-:W-:Y:S01]  /*1350*/  UMOV UR7, URZ ;  /* 0x0000003f00077c82 */ /* 0x000fe20008000000 */
[----:B------:R-:W-:Y:S01]  /*1360*/  UMOV UR8, URZ ;  /* 0x0000003f00087c82 */ /* 0x000fe20008000000 */
[----:B------:R-:W-:Y:S01]  /*1370*/  UMOV UR23, UR5 ;  /* 0x0000000500177c82 */ /* 0x000fe20008000000 */
[----:B------:R-:W-:Y:S01]  /*1380*/  STL [R1+0x448], RZ ;  /* 0x000448ff01007387 */ /* 0x000fe20000100800 */
[----:B-1-3--:R-:W1:Y:S01]  /*1390*/  LDC R2, c[0x0][0x28c] ;  /* 0x0000a300ff027b82 */ /* 0x00ae620000000800 */
[----:B------:R-:W-:-:S02]  /*13a0*/  CS2R R236, SRZ ;  /* 0x0000000000ec7805 */ /* 0x000fc4000001ff00 */
[----:B------:R-:W-:Y:S01]  /*13b0*/  CS2R R234, SRZ ;  /* 0x0000000000ea7805 */ /* 0x000fe2000001ff00 */
[----:B------:R-:W-:Y:S01]  /*13c0*/  STL [R1+0x444], RZ ;  /* 0x000444ff01007387 */ /* 0x000fe20000100800 */
[----:B------:R-:W-:Y:S02]  /*13d0*/  CS2R R232, SRZ ;  /* 0x0000000000e87805 */ /* 0x000fe4000001ff00 */
[----:B------:R-:W-:Y:S02]  /*13e0*/  CS2R R230, SRZ ;  /* 0x0000000000e67805 */ /* 0x000fe4000001ff00 */
[----:B------:R-:W-:Y:S01]  /*13f0*/  CS2R R228, SRZ ;  /* 0x0000000000e47805 */ /* 0x000fe2000001ff00 */
[----:B------:R-:W-:Y:S01]  /*1400*/  STL [R1+0x440], RZ ;  /* 0x000440ff01007387 */ /* 0x000fe20000100800 */
[----:B------:R-:W-:Y:S02]  /*1410*/  CS2R R226, SRZ ;  /* 0x0000000000e27805 */ /* 0x000fe4000001ff00 */
        /* <DEDUP_REMOVED lines=15> */
[----:B-1----:R-:W-:Y:S02]  /*1510*/  ISETP.GE.AND P0, PT, R2, 0x1, PT ;  /* 0x000000010200780c */ /* 0x002fe40003f06270 */
        /* <DEDUP_REMOVED lines=39> */
[----:B0-----:R-:W-:Y:S02]  /*1790*/  CS2R R16, SRZ ;  /* 0x0000000000107805 */ /* 0x001fe4000001ff00 */
[----:B------:R-:W-:-:S02]  /*17a0*/  CS2R R14, SRZ ;  /* 0x00000000000e7805 */ /* 0x000fc4000001ff00 */
[----:B------:R-:W-:Y:S01]  /*17b0*/  CS2R R12, SRZ ;  /* 0x00000000000c7805 */ /* 0x000fe2000001ff00 */
[----:B------:R-:W-:Y:S01]  /*17c0*/  STL [R1+0x404], RZ ;  /* 0x000404ff01007387 */ /* 0x000fe20000100800 */
[----:B------:R-:W-:Y:S02]  /*17d0*/  CS2R R10, SRZ ;  /* 0x00000000000a7805 */ /* 0x000fe4000001ff00 */
[----:B------:R-:W-:Y:S02]  /*17e0*/  CS2R R8, SRZ ;  /* 0x0000000000087805 */ /* 0x000fe4000001ff00 */
[----:B------:R-:W-:Y:S01]  /*17f0*/  CS2R R6, SRZ ;  /* 0x0000000000067805 */ /* 0x000fe2000001ff00 */
[----:B------:R-:W-:Y:S01]  /*1800*/  STL [R1+0x400], RZ ;  /* 0x000400ff01007387 */ /* 0x000fe20000100800 */
[----:B------:R-:W-:Y:S01]  /*1810*/  CS2R R4, SRZ ;  /* 0x0000000000047805 */ /* 0x000fe2000001ff00 */
[----:B------:R-:W-:Y:S01]  /*1820*/  IMAD.MOV.U32 R3, RZ, RZ, RZ ;  /* 0x000000ffff037224 */ /* 0x000fe200078e00ff */
[----:B------:R-:W-:Y:S01]  /*1830*/  CS2R R24, SRZ ;  /* 0x0000000000187805 */ /* 0x000fe2000001ff00 */
[----:B------:R-:W-:Y:S01]  /*1840*/  STL [R1+0x3fc], RZ ;  /* 0x0003fcff01007387 */ /* 0x000fe20000100800 */
[----:B------:R-:W-:-:S02]  /*1850*/  CS2R R26, SRZ ;  /* 0x00000000001a7805 */ /* 0x000fc4000001ff00 */
[----:B------:R-:W-:Y:S02]  /*1860*/  CS2R R28, SRZ ;  /* 0x00000000001c7805 */ /* 0x000fe4000001ff00 */
[----:B------:R-:W-:Y:S01]  /*1870*/  CS2R R30, SRZ ;  /* 0x00000000001e7805 */ /* 0x000fe2000001ff00 */
[----:B------:R-:W-:Y:S01]  /*1880*/  STL [R1+0x3f8], RZ ;  /* 0x0003f8ff01007387 */ /* 0x000fe20000100800 */
[----:B------:R-:W-:Y:S02]  /*1890*/  CS2R R32, SRZ ;  /* 0x0000000000207805 */ /* 0x000fe4000001ff00 */
[----:B------:R-:W-:Y:S02]  /*18a0*/  CS2R R34, SRZ ;  /* 0x0000000000227805 */ /* 0x000fe4000001ff00 */
        /* <DEDUP_REMOVED lines=77> */
[----:B------:R-:W-:Y:S04]  /*1d80*/  STL [R1+0x3a8], RZ ;  /* 0x0003a8ff01007387 */ /* 0x000fe80000100800 */
        /* <DEDUP_REMOVED lines=106> */
[----:B------:R-:W-:Y:S04]  /*2430*/  STL [R1], RZ ;  /* 0x000000ff01007387 */ /* 0x000fe80000100800 */
        /* <DEDUP_REMOVED lines=39> */
[----:B------:R-:W-:Y:S01]  /*26b0*/  STL [R1+0xa0], RZ ;  /* 0x0000a0ff01007387 */ /* 0x000fe20000100800 */
[----:B------:R-:W0:Y:S03]  /*26c0*/  S2R R0, SR_TID.X ;  /* 0x0000000000007919 */ /* 0x000e260000002100 */
        /* <DEDUP_REMOVED lines=8> */
[----:B0-----:R-:W-:-:S03]  /*2750*/  LOP3.LUT R0, R0, 0x80, RZ, 0xc0, !PT ;  /* 0x0000008000007812 */ /* 0x001fc600078ec0ff */
[----:B------:R-:W-:Y:S01]  /*2760*/  STL [R1+0xc4], RZ ;  /* 0x0000c4ff01007387 */ /* 0x000fe20000100800 */
[----:B------:R-:W-:-:S03]  /*2770*/  SHF.R.U32.HI R0, RZ, 0x7, R0 ;  /* 0x00000007ff007819 */ /* 0x000fc60000011600 */
        /* <DEDUP_REMOVED lines=33> */
[----:B------:R-:W0:Y:S04]  /*2990*/  SHFL.IDX PT, R0, R0, RZ, 0x1f ;  /* 0x00001fff00007589 */ /* 0x000e2800000e0000 */
[----:B------:R1:W-:Y:S04]  /*29a0*/  STL [R1+0x14c], RZ ;  /* 0x00014cff01007387 */ /* 0x0003e80000100800 */
[----:B------:R1:W-:Y:S04]  /*29b0*/  STL [R1+0x150], RZ ;  /* 0x000150ff01007387 */ /* 0x0003e80000100800 */
[----:B------:R1:W-:Y:S04]  /*29c0*/  STL [R1+0x154], RZ ;  /* 0x000154ff01007387 */ /* 0x0003e80000100800 */
[----:B------:R1:W-:Y:S04]  /*29d0*/  STL [R1+0x158], RZ ;  /* 0x000158ff01007387 */ /* 0x0003e80000100800 */
[----:B------:R1:W-:Y:S04]  /*29e0*/  STL [R1+0x15c], RZ ;  /* 0x00015cff01007387 */ /* 0x0003e80000100800 */
[----:B------:R1:W-:Y:S01]  /*29f0*/  STL [R1+0x160], RZ ;  /* 0x000160ff01007387 */ /* 0x0003e20000100800 */
[----:B0-----:R-:W-:Y:S01]  /*2a00*/  R2UR UR12, R0 ;  /* 0x00000000000c72ca */ /* 0x001fe200000e0000 */
[----:B------:R-:W-:-:S02]  /*2a10*/  IMAD.U32 R0, RZ, RZ, UR4 ;  /* 0x00000004ff007e24 */ /* 0x000fc4000f8e00ff */
[----:B------:R1:W-:Y:S04]  /*2a20*/  STL [R1+0x164], RZ ;  /* 0x000164ff01007387 */ /* 0x0003e80000100800 */
[----:B------:R1:W-:Y:S04]  /*2a30*/  STL [R1+0x168], RZ ;  /* 0x000168ff01007387 */ /* 0x0003e80000100800 */
[----:B------:R1:W-:Y:S02]  /*2a40*/  STL [R1+0x16c], RZ ;  /* 0x00016cff01007387 */ /* 0x0003e40000100800 */
[----:B------:R-:W-:-:S02]  /*2a50*/  ULEA.HI UR11, UR12, UR12, URZ, 0x1 ;  /* 0x0000000c0c0b7291 */ /* 0x000fc4000f8f083f */
[----:B------:R1:W-:Y:S02]  /*2a60*/  STL [R1+0x170], RZ ;  /* 0x000170ff01007387 */ /* 0x0003e40000100800 */
[----:B------:R-:W-:Y:S02]  /*2a70*/  ULOP3.LUT UR16, UR11, 0xffffe, URZ, 0xc0, !UPT ;  /* 0x000ffffe0b107892 */ /* 0x000fe4000f8ec03f */
[----:B------:R1:W-:Y:S01]  /*2a80*/  STL [R1+0x174], RZ ;  /* 0x000174ff01007387 */ /* 0x0003e20000100800 */
[----:B--2---:R-:W-:Y:S02]  /*2a90*/  ULEA UR11, UR18, UR17, 0x18 ;  /* 0x00000011120b7291 */ /* 0x004fe4000f8ec03f */
[----:B------:R-:W-:Y:S01]  /*2aa0*/  UIADD3 UR16, UR12, -UR16, URZ ;  /* 0x800000100c107290 */ /* 0x000fe2000fffe03f */
[----:B------:R1:W-:Y:S03]  /*2ab0*/  STL [R1+0x178], RZ ;  /* 0x000178ff01007387 */ /* 0x0003e60000100800 */
[----:B------:R-:W-:Y:S01]  /*2ac0*/  ULEA UR16, UR16, UR11, 0xc ;  /* 0x0000000b10107291 */ /* 0x000fe2000f8e603f */
[----:B------:R1:W-:Y:S03]  /*2ad0*/  STL [R1+0x17c], RZ ;  /* 0x00017cff01007387 */ /* 0x0003e60000100800 */
[----:B------:R-:W-:Y:S01]  /*2ae0*/  UIADD3 UR16, UR16, 0x100, URZ ;  /* 0x0000010010107890 */ /* 0x000fe2000fffe03f */
[----:B------:R1:W-:Y:S03]  /*2af0*/  STL [R1+0x180], RZ ;  /* 0x000180ff01007387 */ /* 0x0003e60000100800 */
[----:B------:R-:W-:Y:S01]  /*2b00*/  USHF.R.U32.HI UR12, URZ, 0x4, UR16 ;  /* 0x000000043f0c7899 */ /* 0x000fe20008011610 */
[----:B------:R1:W-:Y:S03]  /*2b10*/  STL [R1+0x184], RZ ;  /* 0x000184ff01007387 */ /* 0x0003e60000100800 */
[----:B------:R-:W-:Y:S01]  /*2b20*/  ULOP3.LUT UR12, UR12, 0x3fff, URZ, 0xc0, !UPT ;  /* 0x00003fff0c0c7892 */ /* 0x000fe2000f8ec03f */
[----:B------:R1:W-:Y:S04]  /*2b30*/  STL [R1+0x188], RZ ;  /* 0x000188ff01007387 */ /* 0x0003e80000100800 */
        /* <DEDUP_REMOVED lines=28> */
[----:B------:R1:W-:Y:S01]  /*2d00*/  STL [R1+0x1fc], RZ ;  /* 0x0001fcff01007387 */ /* 0x0003e20000100800 */
[----:B------:R-:W-:Y:S05]  /*2d10*/  @!P0 BRA `(.L_x_17) ;  /* 0x0000004000c08947 */ /* 0x000fea0003800000 */
[----:B------:R-:W-:-:S06]  /*2d20*/  UISETP.NE.AND UP0, UPT, UR22, 0x3, UPT ;  /* 0x000000031600788c */ /* 0x000fcc000bf05270 */
[----:B------:R-:W-:-:S13]  /*2d30*/  PLOP3.LUT P1, PT, PT, PT, UP0, 0x80, 0x0 ;  /* 0x000000000000781c */ /* 0x000fda0003f2f008 */
[----:B------:R-:W-:Y:S05]  /*2d40*/  @!P1 BRA `(.L_x_18) ;  /* 0x0000000000049947 */ /* 0x000fea0003800000 */
[----:B------:R-:W-:Y:S01]  /*2d50*/  BPT.TRAP 0x1 ;  /* 0x000000040000795c */ /* 0x000fe20000300000 */
.L_x_18:
[----:B------:R-:W-:Y:S01]  /*2d60*/  ULEA UR6, UR5, UR11, 0x3 ;  /* 0x0000000b05067291 */ /* 0x000fe2000f8e183f */
[----:B------:R-:W-:-:S05]  /*2d70*/  IMAD.U32 R0, RZ, RZ, UR4 ;  /* 0x00000004ff007e24 */ /* 0x000fca000f8e00ff */
[----:B------:R-:W-:-:S04]  /*2d80*/  SHF.L.U32 R0, R0, 0x1f, RZ ;  /* 0x0000001f00007819 */ /* 0x000fc800000006ff */
[----:B------:R0:W2:Y:S01]  /*2d90*/  SYNCS.PHASECHK.TRANS64.TRYWAIT P0, [UR6], R0 ;  /* 0x00000000ff0075a7 */ /* 0x0000a20008000146 */
[----:B------:R-:W-:Y:S05]  /*2da0*/  @!P1 BRA `(.L_x_19) ;  /* 0x0000000000049947 */ /* 0x000fea0003800000 */
[----:B------:R-:W-:Y:S01]  /*2db0*/  BPT.TRAP 0x1 ;  /* 0x000000040000795c */ /* 0x000fe20000300000 */
.L_x_19:
[----:B--2---:R-:W-:Y:S05]  /*2dc0*/  @P0 BRA `(.L_x_20) ;  /* 0x0000000000080947 */ /* 0x004fea0003800000 */
[----:B------:R-:W2:Y:S02]  /*2dd0*/  SYNCS.PHASECHK.TRANS64.TRYWAIT P0, [UR6], R0 ;  /* 0x00000000ff0075a7 */ /* 0x000ea40008000146 */
[----:B--2---:R-:W-:Y:S05]  /*2de0*/  @!P0 BRA `(.L_x_21) ;  /* 0x00000224006c8947 */ /* 0x004fea0003800000 */
.L_x_20:
[----:B------:R-:W-:Y:S01]  /*2df0*/  UIADD3 UR6, UR11, 0x10100, URZ ;  /* 0x000101000b067890 */ /* 0x000fe2000fffe03f */
[----:B------:R-:W-:Y:S01]  /*2e00*/  WARPGROUP.ARRIVE ;  /* 0x00000000000079c5 */ /* 0x000fe20000000000 */
[----:B------:R-:W-:Y:S02]  /*2e10*/  ULOP3.LUT UR7, UR12, 0x10000, URZ, 0xfc, !UPT ;  /* 0x000100000c077892 */ /* 0x000fe4000f8efc3f */
[----:B------:R-:W-:Y:S02]  /*2e20*/  USHF.R.U32.HI UR6, URZ, 0x4, UR6 ;  /* 0x000000043f067899 */ /* 0x000fe40008011606 */
[----:B------:R-:W-:Y:S02]  /*2e30*/  ULEA UR7, UR5, UR7, 0xa ;  /* 0x0000000705077291 */ /* 0x000fe4000f8e503f */
[----:B------:R-:W-:Y:S01]  /*2e40*/  ULOP3.LUT UR6, UR6, 0x3fff, URZ, 0xc0, !UPT ;  /* 0x00003fff06067892 */ /* 0x000fe2000f8ec03f */
[----:B------:R-:W-:Y:S01]  /*2e50*/  UMOV UR17, 0x80000020 ;  /* 0x8000002000117882 */ /* 0x000fe20000000000 */
[----:B------:R-:W-:-:S02]  /*2e60*/  UMOV UR19, 0x80000020 ;  /* 0x8000002000137882 */ /* 0x000fc40000000000 */
[----:B------:R-:W-:Y:S01]  /*2e70*/  ULOP3.LUT UR6, UR6, 0x10000, URZ, 0xfc, !UPT ;  /* 0x0001000006067892 */ /* 0x000fe2000f8efc3f */
[----:B------:R-:W-:-:S03]  /*2e80*/  UMOV UR16, UR7 ;  /* 0x0000000700107c82 */ /* 0x000fc60008000000 */
[----:B------:R-:W-:-:S03]  /*2e90*/  ULEA UR8, UR5, UR6, 0xa ;  /* 0x0000000605087291 */ /* 0x000fc6000f8e503f */
[----:B------:R-:W-:-:S04]  /*2ea0*/  UMOV UR6, 0x2 ;  /* 0x0000000200067882 */ /* 0x000fc80000000000 */
[----:B------:R-:W-:Y:S02]  /*2eb0*/  UMOV UR18, UR8 ;  /* 0x0000000800127c82 */ /* 0x000fe40008000000 */
[----:B------:R-:W-:Y:S01]  /*2ec0*/  QGMMA.64x256x32.F32.E4M3.E4M3 R24, gdesc[UR16], RZ, !UPT, gsb0 ;  /* 0x03e00000101879f3 */ /* 0x000fe2000c0008ff */
[----:B------:R-:W-:Y:S01]  /*2ed0*/  UIADD3 UR16, UR7, 0x200, URZ ;  /* 0x0000020007107890 */ /* 0x000fe2000fffe03f */
[----:B------:R-:W-:Y:S01]  /*2ee0*/  UMOV UR17, 0x80000020 ;  /* 0x8000002000117882 */ /* 0x000fe20000000000 */
[----:B------:R-:W-:Y:S02]  /*2ef0*/  WARPGROUP.DEPBAR.LE gsb0, 0x0 ;  /* 0x00008000000079c5 */ /* 0x000fe40000010000 */
[----:B------:R-:W-:Y:S04]  /*2f00*/  STL.64 [R1], R24 ;  /* 0x0000001801007387 */ /* 0x000fe80000100a00 */
[----:B------:R-:W-:Y:S04]  /*2f10*/  STL.64 [R1+0x8], R26 ;  /* 0x0000081a01007387 */ /* 0x000fe80000100a00 */
        /* <DEDUP_REMOVED lines=61> */
[----:B------:R3:W-:Y:S02]  /*32f0*/  STL.64 [R1+0x1f8], R150 ;  /* 0x0001f89601007387 */ /* 0x0007e40000100a00 */
[----:B---3--:R-:W-:-:S06]  /*3300*/  WARPGROUP.ARRIVE ;  /* 0x00000000000079c5 */ /* 0x008fcc0000000000 */
[----:B------:R-:W-:Y:S03]  /*3310*/  QGMMA.64x256x32.F32.E4M3.E4M3 R24, gdesc[UR16], RZ, !UPT, gsb0 ;  /* 0x03e00000101879f3 */ /* 0x000fe6000c0008ff */
[----:B------:R-:W-:Y:S02]  /*3320*/  WARPGROUP.DEPBAR.LE gsb0, 0x0 ;  /* 0x00008000000079c5 */ /* 0x000fe40000010000 */
        /* <DEDUP_REMOVED lines=21> */
[----:B------:R3:W-:Y:S04]  /*3480*/  STL.64 [R1+0x478], R108 ;  /* 0x0004786c01007387 */ /* 0x0007e80000100a00 */
        /* <DEDUP_REMOVED lines=70> */
[----:B---3--:R-:W3:Y:S04]  /*38f0*/  LDL.LU.64 R108, [R1] ;  /* 0x00000000016c7983 */ /* 0x008ee80000300a00 */
[----:B------:R-:W3:Y:S04]  /*3900*/  LDL.LU.64 R110, [R1+0x8] ;  /* 0x00000800016e7983 */ /* 0x000ee80000300a00 */
        /* <DEDUP_REMOVED lines=61> */
[----:B------:R-:W3:Y:S01]  /*3ce0*/  LDL.LU.64 R234, [R1+0x1f8] ;  /* 0x0001f80001ea7983 */ /* 0x000ee20000300a00 */
[----:B------:R-:W-:-:S02]  /*3cf0*/  UIADD3 UR16, UR7, 0x2, URZ ;  /* 0x0000000207107890 */ /* 0x000fc4000fffe03f */
[----:B------:R-:W-:Y:S01]  /*3d00*/  UIADD3 UR18, UR8, 0x2, URZ ;  /* 0x0000000208127890 */ /* 0x000fe2000fffe03f */
[----:B------:R-:W-:Y:S01]  /*3d10*/  STL [R1+0x338], RZ ;  /* 0x000338ff01007387 */ /* 0x000fe20000100800 */
[----:B------:R-:W-:Y:S01]  /*3d20*/  UMOV UR17, 0x80000020 ;  /* 0x8000002000117882 */ /* 0x000fe20000000000 */
[----:B------:R-:W-:Y:S02]  /*3d30*/  UMOV UR19, 0x80000020 ;  /* 0x8000002000137882 */ /* 0x000fe40000000000 */
        /* <DEDUP_REMOVED lines=25> */
[----:B---3--:R-:W-:-:S06]  /*3ed0*/  WARPGROUP.ARRIVE ;  /* 0x00000000000079c5 */ /* 0x008fcc0000000000 */
[----:B------:R-:W-:Y:S03]  /*3ee0*/  QGMMA.64x256x32.F32.E4M3.E4M3 R108, gdesc[UR16], R108, gsb0 ;  /* 0x03e00000106c79f3 */ /* 0x000fe6000800086c */
[----:B------:R-:W-:Y:S02]  /*3ef0*/  WARPGROUP.DEPBAR.LE gsb0, 0x0 ;  /* 0x00008000000079c5 */ /* 0x000fe40000010000 */
[----:B------:R-:W-:Y:S01]  /*3f00*/  STL.64 [R1], R108 ;  /* 0x0000006c01007387 */ /* 0x000fe20000100a00 */
[----:B------:R-:W-:Y:S01]  /*3f10*/  UIADD3 UR16, UR7, 0x202, URZ ;  /* 0x0000020207107890 */ /* 0x000fe2000fffe03f */
[----:B------:R-:W-:Y:S02]  /*3f20*/  IMAD.MOV.U32 R2, RZ, RZ, R234 ;  /* 0x000000ffff027224 */ /* 0x000fe400078e00ea */
[----:B------:R-:W-:Y:S01]  /*3f30*/  STL.64 [R1+0x8], R110 ;  /* 0x0000086e01007387 */ /* 0x000fe20000100a00 */
[----:B------:R-:W-:Y:S01]  /*3f40*/  UMOV UR17, 0x80000020 ;  /* 0x8000002000117882 */ /* 0x000fe20000000000 */
[----:B------:R-:W-:Y:S01]  /*3f50*/  ULDC UR7, c[0x0][0x50c] ;  /* 0x0001430000077ab9 */ /* 0x000fe20000000800 */
[----:B0-2---:R-:W-:Y:S01]  /*3f60*/  IMAD.MOV.U32 R0, RZ, RZ, R235 ;  /* 0x000000ffff007224 */ /* 0x005fe200078e00eb */
        /* <DEDUP_REMOVED lines=62> */
[----:B0-----:R-:W3:Y:S04]  /*4350*/  LDL.LU.64 R150, [R1+0x520] ;  /* 0x0005200001967983 */ /* 0x001ee80000300a00 */
        /* <DEDUP_REMOVED lines=21> */
[----:B------:R-:W-:Y:S01]  /*44b0*/  UISETP.NE.AND UP0, UPT, UR7, 0x2, UPT ;  /* 0x000000020700788c */ /* 0x000fe2000bf05270 */
[----:B------:R-:W-:-:S02]  /*44c0*/  CS2R R236, SRZ ;  /* 0x0000000000ec7805 */ /* 0x000fc4000001ff00 */
[----:B--2---:R-:W-:Y:S01]  /*44d0*/  CS2R R234, SRZ ;  /* 0x0000000000ea7805 */ /* 0x004fe2000001ff00 */
[----:B------:R0:W-:Y:S01]  /*44e0*/  STL [R1+0x2d0], RZ ;  /* 0x0002d0ff01007387 */ /* 0x0001e20000100800 */
[----:B------:R-:W-:Y:S01]  /*44f0*/  USEL UR7, URZ, 0x1, UP0 ;  /* 0x000000013f077887 */ /* 0x000fe20008000000 */
[----:B------:R-:W-:Y:S02]  /*4500*/  CS2R R232, SRZ ;  /* 0x0000000000e87805 */ /* 0x000fe4000001ff00 */
[----:B------:R-:W-:Y:S01]  /*4510*/  CS2R R230, SRZ ;  /* 0x0000000000e67805 */ /* 0x000fe2000001ff00 */
[----:B------:R0:W-:Y:S01]  /*4520*/  STL [R1+0x2cc], RZ ;  /* 0x0002ccff01007387 */ /* 0x0001e20000100800 */
[----:B------:R-:W-:Y:S02]  /*4530*/  CS2R R228, SRZ ;  /* 0x0000000000e47805 */ /* 0x000fe4000001ff00 */
[----:B------:R-:W-:Y:S02]  /*4540*/  CS2R R226, SRZ ;  /* 0x0000000000e27805 */ /* 0x000fe4000001ff00 */
[----:B------:R-:W-:Y:S01]  /*4550*/  ISETP.NE.AND P0, PT, RZ, UR7, PT ;  /* 0x00000007ff007c0c */ /* 0x000fe2000bf05270 */
[----:B------:R0:W-:Y:S01]  /*4560*/  STL [R1+0x2c8], RZ ;  /* 0x0002c8ff01007387 */ /* 0x0001e20000100800 */
[----:B------:R-:W-:-:S02]  /*4570*/  CS2R R224, SRZ ;  /* 0x0000000000e07805 */ /* 0x000fc4000001ff00 */
[----:B------:R-:W-:Y:S02]  /*4580*/  CS2R R222, SRZ ;  /* 0x0000000000de7805 */ /* 0x000fe4000001ff00 */
[----:B------:R-:W-:Y:S01]  /*4590*/  CS2R R220, SRZ ;  /* 0x0000000000dc7805 */ /* 0x000fe2000001ff00 */
[----:B------:R0:W-:Y:S01]  /*45a0*/  STL [R1+0x2c4], RZ ;  /* 0x0002c4ff01007387 */ /* 0x0001e20000100800 */
[----:B------:R-:W-:Y:S02]  /*45b0*/  CS2R R218, SRZ ;  /* 0x0000000000da7805 */ /* 0x000fe4000001ff00 */
[----:B------:R-:W-:Y:S02]  /*45c0*/  CS2R R216, SRZ ;  /* 0x0000000000d87805 */ /* 0x000fe4000001ff00 */
[----:B------:R-:W-:Y:S01]  /*45d0*/  CS2R R214, SRZ ;  /* 0x0000000000d67805 */ /* 0x000fe2000001ff00 */
        /* <DEDUP_REMOVED lines=54> */
[----:B------:R-:W-:Y:S01]  /*4940*/  CS2R R4, SRZ ;  /* 0x0000000000047805 */ /* 0x000fe2000001ff00 */
[----:B------:R-:W-:Y:S01]  /*4950*/  IMAD.MOV.U32 R3, RZ, RZ, RZ ;  /* 0x000000ffff037224 */ /* 0x000fe200078e00ff */
        /* <DEDUP_REMOVED lines=35> */
[----:B---3--:R-:W-:-:S06]  /*4b90*/  WARPGROUP.ARRIVE ;  /* 0x00000000000079c5 */ /* 0x008fcc0000000000 */
[----:B------:R-:W-:Y:S03]  /*4ba0*/  QGMMA.64x256x32.F32.E4M3.E4M3 R24, gdesc[UR16], R24, gsb0 ;  /* 0x03e00000101879f3 */ /* 0x000fe60008000818 */
[----:B------:R-:W-:Y:S02]  /*4bb0*/  WARPGROUP.DEPBAR.LE gsb0, 0x0 ;  /* 0x00008000000079c5 */ /* 0x000fe40000010000 */
[----:B0-----:R-:W-:Y:S05]  /*4bc0*/  @!P0 BRA `(.L_x_22) ;  /* 0x0000002000f88947 */ /* 0x001fea0003800000 */
[----:B------:R-:W2:Y:S04]  /*4bd0*/  LDL R3, [R1] ;  /* 0x0000000001037983 */ /* 0x000ea80000100800 */
[----:B------:R-:W3:Y:S04]  /*4be0*/  LDL R4, [R1+0x4] ;  /* 0x0000040001047983 */ /* 0x000ee80000100800 */
[----:B------:R-:W4:Y:S04]  /*4bf0*/  LDL R5, [R1+0x8] ;  /* 0x0000080001057983 */ /* 0x000f280000100800 */
[----:B------:R-:W5:Y:S04]  /*4c00*/  LDL R6, [R1+0xc] ;  /* 0x00000c0001067983 */ /* 0x000f680000100800 */
        /* <DEDUP_REMOVED lines=101> */
[----:B------:R0:W-:Y:S04]  /*5260*/  STL [R1+0x4c4], R131 ;  /* 0x0004c48301007387 */ /* 0x0001e80000100800 */
[----:B0-----:R-:W5:Y:S04]  /*5270*/  LDL R131, [R1+0x1a4] ;  /* 0x0001a40001837983 */ /* 0x001f680000100800 */
        /* <DEDUP_REMOVED lines=39> */
[----:B0-----:R-:W5:Y:S01]  /*54f0*/  LDL R151, [R1+0x1f4] ;  /* 0x0001f40001977983 */ /* 0x001f620000100800 */
[----:B------:R-:W-:-:S01]  /*5500*/  FADD R2, RZ, R2 ;  /* 0x00000002ff027221 */ /* 0x000fc20000000000 */
[----:B------:R-:W-:Y:S01]  /*5510*/  FADD R0, RZ, R0 ;  /* 0x00000000ff007221 */ /* 0x000fe20000000000 */
[----:B--2---:R-:W-:-:S01]  /*5520*/  FADD R3, RZ, R3 ;  /* 0x00000003ff037221 */ /* 0x004fc20000000000 */
[----:B---3--:R-:W-:Y:S01]  /*5530*/  FADD R4, RZ, R4 ;  /* 0x00000004ff047221 */ /* 0x008fe20000000000 */
[----:B----4-:R-:W-:-:S01]  /*5540*/  FADD R5, RZ, R5 ;  /* 0x00000005ff057221 */ /* 0x010fc20000000000 */
[----:B-----5:R-:W-:Y:S01]  /*5550*/  FADD R6, RZ, R6 ;  /* 0x00000006ff067221 */ /* 0x020fe20000000000 */
[----:B------:R-:W-:-:S01]  /*5560*/  FADD R7, RZ, R7 ;  /* 0x00000007ff077221 */ /* 0x000fc20000000000 */
[----:B------:R-:W-:Y:S01]  /*5570*/  FADD R8, RZ, R8 ;  /* 0x00000008ff087221 */ /* 0x000fe20000000000 */
        /* <DEDUP_REMOVED lines=13> */
[----:B------:R-:W2:Y:S01]  /*5650*/  LDL.LU R131, [R1+0x4c4] ;  /* 0x0004c40001837983 */ /* 0x000ea20000300800 */
        /* <DEDUP_REMOVED lines=13> */
[----:B------:R-:W3:Y:S01]  /*5730*/  LDL.LU R132, [R1+0x4c0] ;  /* 0x0004c00001847983 */ /* 0x000ee20000300800 */
        /* <DEDUP_REMOVED lines=16> */
[----:B------:R0:W-:Y:S01]  /*5840*/  STL [R1+0x200], R133 ;  /* 0x0002008501007387 */ /* 0x0001e20000100800 */
        /* <DEDUP_REMOVED lines=9> */
[----:B0-----:R-:W4:Y:S01]  /*58e0*/  LDL.LU R133, [R1+0x4bc] ;  /* 0x0004bc0001857983 */ /* 0x001f220000300800 */
[----:B------:R-:W-:-:S01]  /*58f0*/  FADD R184, RZ, R184 ;  /* 0x000000b8ffb87221 */ /* 0x000fc20000000000 */
[----:B------:R-:W-:Y:S01]  /*5900*/  FADD R185, RZ, R185 ;  /* 0x000000b9ffb97221 */ /* 0x000fe20000000000 */
[----:B------:R-:W-:-:S01]  /*5910*/  FADD R186, RZ, R186 ;  /* 0x000000baffba7221 */ /* 0x000fc20000000000 */
        /* <DEDUP_REMOVED lines=10> */
[----:B0-----:R-:W5:Y:S01]  /*59c0*/  LDL.LU R134, [R1+0x4b8] ;  /* 0x0004b80001867983 */ /* 0x001f620000300800 */
        /* <DEDUP_REMOVED lines=52> */
[----:B0-----:R-:W5:Y:S04]  /*5d10*/  LDL.LU R138, [R1+0x4a8] ;  /* 0x0004a800018a7983 */ /* 0x001f680000300800 */
[----:B------:R0:W-:Y:S01]  /*5d20*/  STL [R1+0x218], R139 ;  /* 0x0002188b01007387 */ /* 0x0001e20000100800 */
[----:B------:R-:W-:-:S03]  /*5d30*/  FADD R140, RZ, R140 ;  /* 0x0000008cff8c7221 */ /* 0x000fc60000000000 */
        /* <DEDUP_REMOVED lines=34> */
[----:B------:R0:W-:Y:S04]  /*5f60*/  STL [R1+0x248], R151 ;  /* 0x0002489701007387 */ /* 0x0001e80000100800 */
[----:B0-----:R-:W5:Y:S04]  /*5f70*/  LDL.LU R151, [R1+0x474] ;  /* 0x0004740001977983 */ /* 0x001f680000300800 */
[----:B------:R0:W-:Y:S04]  /*5f80*/  STL [R1+0x24c], R2 ;  /* 0x00024c0201007387 */ /* 0x0001e80000100800 */
[----:B------:R1:W-:Y:S01]  /*5f90*/  STL [R1+0x250], R0 ;  /* 0x0002500001007387 */ /* 0x0003e20000100800 */
[----:B0-----:R-:W-:-:S01]  /*5fa0*/  FADD R2, RZ, R24 ;  /* 0x00000018ff027221 */ /* 0x001fc20000000000 */
[----:B-1----:R-:W-:-:S04]  /*5fb0*/  FADD R0, RZ, R25 ;  /* 0x00000019ff007221 */ /* 0x002fc80000000000 */
        /* <DEDUP_REMOVED lines=211> */
[----:B--2---:R-:W-:-:S04]  /*6cf0*/  FADD R0, RZ, R131 ;  /* 0x00000083ff007221 */ /* 0x004fc80000000000 */
[----:B------:R3:W-:Y:S04]  /*6d00*/  STL [R1+0x3fc], R2 ;  /* 0x0003fc0201007387 */ /* 0x0007e80000100800 */
[----:B------:R4:W-:Y:S01]  /*6d10*/  STL [R1+0x400], R0 ;  /* 0x0004000001007387 */ /* 0x0009e20000100800 */
[----:B---3--:R-:W-:-:S01]  /*6d20*/  FADD R2, RZ, R132 ;  /* 0x00000084ff027221 */ /* 0x008fc20000000000 */
[----:B----4-:R-:W-:-:S04]  /*6d30*/  FADD R0, RZ, R133 ;  /* 0x00000085ff007221 */ /* 0x010fc80000000000 */
[----:B------:R5:W-:Y:S04]  /*6d40*/  STL [R1+0x404], R2 ;  /* 0x0004040201007387 */ /* 0x000be80000100800 */
[----:B------:R0:W-:Y:S01]  /*6d50*/  STL [R1+0x408], R0 ;  /* 0x0004080001007387 */ /* 0x0001e20000100800 */
[----:B-----5:R-:W-:-:S01]  /*6d60*/  FADD R2, RZ, R134 ;  /* 0x00000086ff027221 */ /* 0x020fc20000000000 */
[----:B0-----:R-:W-:-:S04]  /*6d70*/  FADD R0, RZ, R135 ;  /* 0x00000087ff007221 */ /* 0x001fc80000000000 */
        /* <DEDUP_REMOVED lines=34> */
[----:B------:R-:W-:-:S05]  /*6fa0*/  UMOV UR6, URZ ;  /* 0x0000003f00067c82 */ /* 0x000fca0008000000 */
.L_x_22:
[----:B------:R-:W-:-:S04]  /*6fb0*/  UIADD3 UR23, UR5, 0x1, URZ ;  /* 0x0000000105177890 */ /* 0x000fc8000fffe03f */
[----:B------:R-:W-:-:S04]  /*6fc0*/  UISETP.NE.AND UP0, UPT, UR23, 0x4, UPT ;  /* 0x000000041700788c */ /* 0x000fc8000bf05270 */
[----:B------:R-:W-:Y:S02]  /*6fd0*/  USEL UR8, URZ, 0x1, UP0 ;  /* 0x000000013f087887 */ /* 0x000fe40008000000 */
[----:B------:R-:W-:Y:S02]  /*6fe0*/  USEL UR23, UR23, URZ, UP0 ;  /* 0x0000003f17177287 */ /* 0x000fe40008000000 */
[----:B------:R-:W-:-:S06]  /*6ff0*/  ULOP3.LUT UR8, UR4, UR8, URZ, 0x3c, !UPT ;  /* 0x0000000804087292 */ /* 0x000fcc000f8e3c3f */
[----:B0-----:R-:W-:Y:S01]  /*7000*/  IMAD.U32 R0, RZ, RZ, UR8 ;  /* 0x00000008ff007e24 */ /* 0x001fe2000f8e00ff */
[----:B------:R-:W-:-:S06]  /*7010*/  UMOV UR8, 0x1 ;  /* 0x0000000100087882 */ /* 0x000fcc0000000000 */
.L_x_17:
[----:B------:R-:W-:-:S04]  /*7020*/  UISETP.LT.AND UP0, UPT, UR9, 0x1, UPT ;  /* 0x000000010900788c */ /* 0x000fc8000bf01270 */
[----:B------:R-:W-:-:S04]  /*7030*/  USEL UR16, UR9, 0x1, UP0 ;  /* 0x0000000109107887 */ /* 0x000fc80008000000 */
[----:B------:R-:W-:-:S04]  /*7040*/  UIADD3 UR16, UR9, -UR16, URZ ;  /* 0x8000001009107290 */ /* 0x000fc8000fffe03f */
[----:B------:R-:W-:-:S06]  /*7050*/  UISETP.GE.AND UP0, UPT, UR16, 0x1, UPT ;  /* 0x000000011000788c */ /* 0x000fcc000bf06270 */
[----:B------:R-:W-:-:S13]  /*7060*/  PLOP3.LUT P0, PT, PT, PT, UP0, 0x80, 0x0 ;  /* 0x000000000000781c */ /* 0x000fda0003f0f008 */
[----:B------:R-:W-:Y:S05]  /*7070*/  @!P0 BRA `(.L_x_23) ;  /* 0x0000006000688947 */ /* 0x000fea0003800000 */
[----:B------:R-:W-:Y:S01]  /*7080*/  UMOV UR24, UR16 ;  /* 0x0000001000187c82 */ /* 0x000fe20008000000 */
[----:B------:R-:W-:Y:S01]  /*7090*/  UMOV UR25, UR5 ;  /* 0x0000000500197c82 */ /* 0x000fe20008000000 */
[----:B------:R-:W-:-:S05]  /*70a0*/  ULDC UR26, c[0x0][0x50c] ;  /* 0x00014300001a7ab9 */ /* 0x000fca0000000800 */
.L_x_31:
[----:B------:R-:W-:-:S06]  /*70b0*/  UISETP.NE.AND UP0, UPT, UR22, 0x3, UPT ;  /* 0x000000031600788c */ /* 0x000fcc000bf05270 */
[----:B------:R-:W-:-:S13]  /*70c0*/  PLOP3.LUT P1, PT, PT, PT, UP0, 0x80, 0x0 ;  /* 0x000000000000781c */ /* 0x000fda0003f2f008 */
[----:B------:R-:W-:Y:S05]  /*70d0*/  @!P1 BRA `(.L_x_24) ;  /* 0x0000000000049947 */ /* 0x000fea0003800000 */
[----:B------:R-:W-:Y:S01]  /*70e0*/  BPT.TRAP 0x1 ;  /* 0x000000040000795c */ /* 0x000fe20000300000 */
.L_x_24:
[----:B------:R-:W0:Y:S01]  /*70f0*/  S2UR UR16, SR_CgaCtaId ;  /* 0x00000000001079c3 */ /* 0x000e220000008800 */
[----:B------:R-:W-:Y:S01]  /*7100*/  UMOV UR11, 0x400 ;  /* 0x00000400000b7882 */ /* 0x000fe20000000000 */
[----:B------:R-:W-:Y:S01]  /*7110*/  SHF.L.U32 R2, R0, 0x1f, RZ ;  /* 0x0000001f00027819 */ /* 0x000fe200000006ff */
[----:B0-----:R-:W-:-:S04]  /*7120*/  ULEA UR11, UR16, UR11, 0x18 ;  /* 0x0000000b100b7291 */ /* 0x001fc8000f8ec03f */
[----:B------:R-:W-:-:S09]  /*7130*/  ULEA UR16, UR23, UR11, 0x3 ;  /* 0x0000000b17107291 */ /* 0x000fd2000f8e183f */
[----:B------:R0:W2:Y:S01]  /*7140*/  SYNCS.PHASECHK.TRANS64.TRYWAIT P0, [UR16], R2 ;  /* 0x00000002ff0075a7 */ /* 0x0000a20008000150 */
[----:B------:R-:W-:Y:S05]  /*7150*/  @!P1 BRA `(.L_x_25) ;  /* 0x0000000000049947 */ /* 0x000fea0003800000 */
[----:B------:R-:W-:Y:S01]  /*7160*/  BPT.TRAP 0x1 ;  /* 0x000000040000795c */ /* 0x000fe20000300000 */
.L_x_25:
[----:B--2---:R-:W-:Y:S05]  /*7170*/  @P0 BRA `(.L_x_26) ;  /* 0x0000000000080947 */ /* 0x004fea0003800000 */
[----:B------:R-:W2:Y:S02]  /*7180*/  SYNCS.PHASECHK.TRANS64.TRYWAIT P0, [UR16], R2 ;  /* 0x00000002ff0075a7 */ /* 0x000ea40008000150 */
[----:B--2---:R-:W-:Y:S05]  /*7190*/  @!P0 BRA `(.L_x_27) ;  /* 0x000001e000988947 */ /* 0x004fea0003800000 */
.L_x_26:
        /* <DEDUP_REMOVED lines=64> */
[----:B--2---:R-:W2:Y:S04]  /*75a0*/  LDL.LU.64 R108, [R1] ;  /* 0x00000000016c7983 */ /* 0x004ea80000300a00 */
[----:B------:R-:W2:Y:S04]  /*75b0*/  LDL.LU.64 R110, [R1+0x8] ;  /* 0x00000800016e7983 */ /* 0x000ea80000300a00 */
        /* <DEDUP_REMOVED lines=61> */
[----:B------:R-:W2:Y:S01]  /*7990*/  LDL.LU.64 R234, [R1+0x1f8] ;  /* 0x0001f80001ea7983 */ /* 0x000ea20000300a00 */
[----:B------:R-:W-:-:S02]  /*79a0*/  UIADD3 UR16, UR11, 0x10100, URZ ;  /* 0x000101000b107890 */ /* 0x000fc4000fffe03f */
[----:B------:R-:W-:Y:S02]  /*79b0*/  UISETP.NE.AND UP0, UPT, UR7, URZ, UPT ;  /* 0x0000003f0700728c */ /* 0x000fe4000bf05270 */
[----:B------:R-:W-:Y:S02]  /*79c0*/  USHF.R.U32.HI UR16, URZ, 0x4, UR16 ;  /* 0x000000043f107899 */ /* 0x000fe40008011610 */
[----:B------:R-:W-:Y:S02]  /*79d0*/  USEL UR8, UR8, URZ, !UP0 ;  /* 0x0000003f08087287 */ /* 0x000fe4000c000000 */
[----:B------:R-:W-:Y:S02]  /*79e0*/  ULOP3.LUT UR16, UR16, 0x3fff, URZ, 0xc0, !UPT ;  /* 0x00003fff10107892 */ /* 0x000fe4000f8ec03f */
[----:B------:R-:W-:Y:S02]  /*79f0*/  UISETP.NE.U32.AND UP0, UPT, UR8, URZ, UPT ;  /* 0x0000003f0800728c */ /* 0x000fe4000bf05070 */
[----:B------:R-:W-:-:S02]  /*7a00*/  ULOP3.LUT UR7, UR12, 0x10000, URZ, 0xfc, !UPT ;  /* 0x000100000c077892 */ /* 0x000fc4000f8efc3f */
[----:B------:R-:W-:Y:S02]  /*7a10*/  ULOP3.LUT UR8, UR16, 0x10000, URZ, 0xfc, !UPT ;  /* 0x0001000010087892 */ /* 0x000fe4000f8efc3f */
[----:B------:R-:W-:Y:S02]  /*7a20*/  ULEA UR7, UR23, UR7, 0xa ;  /* 0x0000000717077291 */ /* 0x000fe4000f8e503f */
[----:B------:R-:W-:Y:S01]  /*7a30*/  ULEA UR8, UR23, UR8, 0xa ;  /* 0x0000000817087291 */ /* 0x000fe2000f8e503f */
[----:B------:R-:W-:Y:S01]  /*7a40*/  UMOV UR17, 0x80000020 ;  /* 0x8000002000117882 */ /* 0x000fe20000000000 */
[----:B------:R-:W-:-:S03]  /*7a50*/  UMOV UR19, 0x80000020 ;  /* 0x8000002000137882 */ /* 0x000fc60000000000 */
[----:B------:R-:W-:Y:S02]  /*7a60*/  UMOV UR16, UR7 ;  /* 0x0000000700107c82 */ /* 0x000fe40008000000 */
[----:B------:R-:W-:Y:S01]  /*7a70*/  UMOV UR18, UR8 ;  /* 0x0000000800127c82 */ /* 0x000fe20008000000 */
[----:B--2---:R-:W-:-:S06]  /*7a80*/  WARPGROUP.ARRIVE ;  /* 0x00000000000079c5 */ /* 0x004fcc0000000000 */
[----:B------:R-:W-:Y:S03]  /*7a90*/  QGMMA.64x256x32.F32.E4M3.E4M3 R108, gdesc[UR16], R108, UP0, gsb0 ;  /* 0x03e00000106c79f3 */ /* 0x000fe6000b80086c */
        /* <DEDUP_REMOVED lines=65> */
[----:B--2---:R-:W2:Y:S04]  /*7eb0*/  LDL.LU.64 R234, [R1+0x870] ;  /* 0x0008700001ea7983 */ /* 0x004ea80000300a00 */
[----:B------:R-:W3:Y:S04]  /*7ec0*/  LDL.LU.64 R232, [R1+0x868] ;  /* 0x0008680001e87983 */ /* 0x000ee80000300a00 */
[----:B------:R-:W4:Y:S04]  /*7ed0*/  LDL.LU.64 R230, [R1+0x860] ;  /* 0x0008600001e67983 */ /* 0x000f280000300a00 */
        /* <DEDUP_REMOVED lines=60> */
[----:B------:R-:W4:Y:S01]  /*82a0*/  LDL.LU.64 R108, [R1+0x678] ;  /* 0x00067800016c7983 */ /* 0x000f220000300a00 */
[----:B------:R-:W-:Y:S01]  /*82b0*/  UIADD3 UR16, UR7, 0x200, URZ ;  /* 0x0000020007107890 */ /* 0x000fe2000fffe03f */
[----:B------:R-:W-:-:S02]  /*82c0*/  UMOV UR17, 0x80000020 ;  /* 0x8000002000117882 */ /* 0x000fc40000000000 */
[----:B--2---:R-:W-:Y:S04]  /*82d0*/  STL.64 [R1+0x670], R234 ;  /* 0x000670ea01007387 */ /* 0x004fe80000100a00 */
[----:B---3--:R-:W-:Y:S04]  /*82e0*/  STL.64 [R1+0x668], R232 ;  /* 0x000668e801007387 */ /* 0x008fe80000100a00 */
[----:B----4-:R-:W-:Y:S04]  /*82f0*/  STL.64 [R1+0x660], R230 ;  /* 0x000660e601007387 */ /* 0x010fe80000100a00 */
        /* <DEDUP_REMOVED lines=38> */
[----:B------:R-:W-:Y:S01]  /*8560*/  STL.64 [R1+0x528], R152 ;  /* 0x0005289801007387 */ /* 0x000fe20000100a00 */
[----:B------:R-:W-:-:S06]  /*8570*/  WARPGROUP.ARRIVE ;  /* 0x00000000000079c5 */ /* 0x000fcc0000000000 */
[----:B------:R-:W-:Y:S03]  /*8580*/  QGMMA.64x256x32.F32.E4M3.E4M3 R24, gdesc[UR16], R24, UP0, gsb0 ;  /* 0x03e00000101879f3 */ /* 0x000fe6000b800818 */
        /* <DEDUP_REMOVED lines=88> */
[----:B------:R-:W-:Y:S01]  /*8b10*/  UIADD3 UR18, UR8, 0x2, URZ ;  /* 0x0000000208127890 */ /* 0x000fe2000fffe03f */
[----:B------:R-:W-:Y:S01]  /*8b20*/  UMOV UR17, 0x80000020 ;  /* 0x8000002000117882 */ /* 0x000fe20000000000 */
[----:B------:R-:W-:Y:S01]  /*8b30*/  UMOV UR19, 0x80000020 ;  /* 0x8000002000137882 */ /* 0x000fe20000000000 */
[----:B--2---:R-:W-:-:S06]  /*8b40*/  WARPGROUP.ARRIVE ;  /* 0x00000000000079c5 */ /* 0x004fcc0000000000 */
[----:B------:R-:W-:Y:S03]  /*8b50*/  QGMMA.64x256x32.F32.E4M3.E4M3 R108, gdesc[UR16], R108, gsb0 ;  /* 0x03e00000106c79f3 */ /* 0x000fe6000800086c */
[----:B------:R-:W-:Y:S02]  /*8b60*/  WARPGROUP.DEPBAR.LE gsb0, 0x0 ;  /* 0x00008000000079c5 */ /* 0x000fe40000010000 */
[----:B------:R-:W-:Y:S01]  /*8b70*/  STL.64 [R1], R108 ;  /* 0x0000006c01007387 */ /* 0x000fe20000100a00 */
[----:B0-----:R-:W-:-:S03]  /*8b80*/  IMAD.MOV.U32 R2, RZ, RZ, R108 ;  /* 0x000000ffff027224 */ /* 0x001fc600078e006c */
        /* <DEDUP_REMOVED lines=63> */
[----:B0-----:R0:W5:Y:S04]  /*8f80*/  LDL.LU.64 R234, [R1+0x670] ;  /* 0x0006700001ea7983 */ /* 0x0011680000300a00 */
[----:B------:R0:W5:Y:S04]  /*8f90*/  LDL.LU.64 R232, [R1+0x668] ;  /* 0x0006680001e87983 */ /* 0x0001680000300a00 */
        /* <DEDUP_REMOVED lines=62> */
[----:B------:R-:W-:Y:S01]  /*9380*/  UIADD3 UR16, UR7, 0x202, URZ ;  /* 0x0000020207107890 */ /* 0x000fe2000fffe03f */
[----:B------:R-:W-:Y:S01]  /*9390*/  UMOV UR17, 0x80000020 ;  /* 0x8000002000117882 */ /* 0x000fe20000000000 */
[----:B------:R-:W-:-:S04]  /*93a0*/  UIADD3 UR6, UR6, 0x2, URZ ;  /* 0x0000000206067890 */ /* 0x000fc8000fffe03f */
[----:B------:R-:W-:-:S04]  /*93b0*/  UISETP.NE.AND UP0, UPT, UR6, UR26, UPT ;  /* 0x0000001a0600728c */ /* 0x000fc8000bf05270 */
[----:B------:R-:W-:-:S06]  /*93c0*/  USEL UR7, URZ, 0x1, UP0 ;  /* 0x000000013f077887 */ /* 0x000fcc0008000000 */
[----:B------:R-:W-:Y:S01]  /*93d0*/  ISETP.NE.AND P0, PT, RZ, UR7, PT ;  /* 0x00000007ff007c0c */ /* 0x000fe2000bf05270 */
[----:B--2---:R-:W-:-:S06]  /*93e0*/  WARPGROUP.ARRIVE ;  /* 0x00000000000079c5 */ /* 0x004fcc0000000000 */
[----:B------:R-:W-:Y:S03]  /*93f0*/  QGMMA.64x256x32.F32.E4M3.E4M3 R24, gdesc[UR16], R24, gsb0 ;  /* 0x03e00000101879f3 */ /* 0x000fe60008000818 */
[----:B------:R-:W-:-:S03]  /*9400*/  WARPGROUP.DEPBAR.LE gsb0, 0x0 ;  /* 0x00008000000079c5 */ /* 0x000fc60000010000 */
[----:B0-----:R-:W-:Y:S05]  /*9410*/  @!P0 BRA `(.L_x_28) ;  /* 0x0000003c000c8947 */ /* 0x001fea0003800000 */
[----:B-----5:R0:W-:Y:S04]  /*9420*/  STL [R1+0x6a0], R225 ;  /* 0x0006a0e101007387 */ /* 0x0201e80000100800 */
[----:B------:R2:W-:Y:S01]  /*9430*/  STL [R1+0x69c], R226 ;  /* 0x00069ce201007387 */ /* 0x0005e20000100800 */
[----:B0-----:R-:W-:-:S03]  /*9440*/  IMAD.MOV.U32 R225, RZ, RZ, R2 ;  /* 0x000000ffffe17224 */ /* 0x001fc600078e0002 */
[----:B--2---:R-:W2:Y:S04]  /*9450*/  LDL R226, [R1+0x4] ;  /* 0x0000040001e27983 */ /* 0x004ea80000100800 */
[----:B------:R0:W-:Y:S04]  /*9460*/  STL [R1+0x698], R227 ;  /* 0x000698e301007387 */ /* 0x0001e80000100800 */
[----:B0-----:R-:W3:Y:S04]  /*9470*/  LDL R227, [R1+0x8] ;  /* 0x0000080001e37983 */ /* 0x001ee80000100800 */
[----:B------:R0:W-:Y:S04]  /*9480*/  STL [R1+0x694], R228 ;  /* 0x000694e401007387 */ /* 0x0001e80000100800 */
[----:B0-----:R-:W4:Y:S04]  /*9490*/  LDL R228, [R1+0xc] ;  /* 0x00000c0001e47983 */ /* 0x001f280000100800 */
        /* <DEDUP_REMOVED lines=209> */
[----:B0-----:R-:W4:Y:S04]  /*a1b0*/  LDL.LU R121, [R1+0x200] ;  /* 0x0002000001797983 */ /* 0x001f280000300800 */
        /* <DEDUP_REMOVED lines=14> */
[----:B------:R-:W4:Y:S04]  /*a2a0*/  LDL.LU R2, [R1+0x230] ;  /* 0x0002300001027983 */ /* 0x000f280000300800 */
        /* <DEDUP_REMOVED lines=38> */
[----:B------:R0:W-:Y:S01]  /*a510*/  STL [R1+0x484], R148 ;  /* 0x0004849401007387 */ /* 0x0001e20000100800 */
[----:B------:R-:W-:-:S03]  /*a520*/  FADD R3, R225, R3 ;  /* 0x00000003e1037221 */ /* 0x000fc60000000000 */
[----:B0-----:R-:W4:Y:S04]  /*a530*/  LDL.LU R148, [R1+0x214] ;  /* 0x0002140001947983 */ /* 0x001f280000300800 */
[----:B------:R0:W-:Y:S01]  /*a540*/  STL [R1+0x480], R149 ;  /* 0x0004809501007387 */ /* 0x0001e20000100800 */
[----:B--2---:R-:W-:-:S01]  /*a550*/  FADD R4, R226, R4 ;  /* 0x00000004e2047221 */ /* 0x004fc20000000000 */
[----:B---3--:R-:W-:Y:S02]  /*a560*/  FADD R5, R227, R5 ;  /* 0x00000005e3057221 */ /* 0x008fe40000000000 */
[----:B0-----:R-:W2:Y:S04]  /*a570*/  LDL R149, [R1+0x1f4] ;  /* 0x0001f40001957983 */ /* 0x001ea80000100800 */
[----:B------:R0:W-:Y:S01]  /*a580*/  STL [R1+0x47c], R150 ;  /* 0x00047c9601007387 */ /* 0x0001e20000100800 */
[----:B----4-:R-:W-:-:S01]  /*a590*/  FADD R6, R228, R6 ;  /* 0x00000006e4067221 */ /* 0x010fc20000000000 */
[----:B------:R-:W-:-:S02]  /*a5a0*/  FADD R7, R229, R7 ;  /* 0x00000007e5077221 */ /* 0x000fc40000000000 */
[----:B0-----:R-:W3:Y:S04]  /*a5b0*/  LDL R150, [R1+0x1c0] ;  /* 0x0001c00001967983 */ /* 0x001ee80000100800 */
[----:B------:R0:W-:Y:S01]  /*a5c0*/  STL [R1+0x478], R151 ;  /* 0x0004789701007387 */ /* 0x0001e20000100800 */
[----:B------:R-:W-:-:S01]  /*a5d0*/  FADD R8, R230, R8 ;  /* 0x00000008e6087221 */ /* 0x000fc20000000000 */
[----:B------:R-:W-:Y:S02]  /*a5e0*/  FADD R9, R231, R9 ;  /* 0x00000009e7097221 */ /* 0x000fe40000000000 */
[----:B0-----:R-:W4:Y:S04]  /*a5f0*/  LDL R151, [R1+0x1f0] ;  /* 0x0001f00001977983 */ /* 0x001f280000100800 */
[----:B------:R0:W-:Y:S01]  /*a600*/  STL [R1+0x474], R0 ;  /* 0x0004740001007387 */ /* 0x0001e20000100800 */
[----:B------:R-:W-:-:S01]  /*a610*/  FADD R10, R232, R10 ;  /* 0x0000000ae80a7221 */ /* 0x000fc20000000000 */
[----:B------:R-:W-:-:S02]  /*a620*/  FADD R11, R233, R11 ;  /* 0x0000000be90b7221 */ /* 0x000fc40000000000 */
[----:B0-----:R-:W2:Y:S04]  /*a630*/  LDL.LU R0, [R1+0x210] ;  /* 0x0002100001007983 */ /* 0x001ea80000300800 */
[----:B------:R-:W3:Y:S04]  /*a640*/  LDL.LU R225, [R1+0x6a0] ;  /* 0x0006a00001e17983 */ /* 0x000ee80000300800 */
[----:B------:R-:W4:Y:S04]  /*a650*/  LDL.LU R226, [R1+0x69c] ;  /* 0x00069c0001e27983 */ /* 0x000f280000300800 */
[----:B------:R-:W2:Y:S04]  /*a660*/  LDL.LU R227, [R1+0x698] ;  /* 0x0006980001e37983 */ /* 0x000ea80000300800 */
[----:B------:R-:W2:Y:S04]  /*a670*/  LDL.LU R228, [R1+0x694] ;  /* 0x0006940001e47983 */ /* 0x000ea80000300800 */
[----:B------:R-:W2:Y:S01]  /*a680*/  LDL.LU R229, [R1+0x690] ;  /* 0x0006900001e57983 */ /* 0x000ea20000300800 */
[----:B------:R-:W-:-:S03]  /*a690*/  FADD R12, R234, R12 ;  /* 0x0000000cea0c7221 */ /* 0x000fc60000000000 */
[----:B------:R-:W2:Y:S01]  /*a6a0*/  LDL.LU R230, [R1+0x68c] ;  /* 0x00068c0001e67983 */ /* 0x000ea20000300800 */
[----:B------:R-:W-:-:S03]  /*a6b0*/  FADD R13, R235, R13 ;  /* 0x0000000deb0d7221 */ /* 0x000fc60000000000 */
[----:B------:R-:W2:Y:S04]  /*a6c0*/  LDL.LU R231, [R1+0x688] ;  /* 0x0006880001e77983 */ /* 0x000ea80000300800 */
[----:B------:R-:W2:Y:S04]  /*a6d0*/  LDL.LU R232, [R1+0x684] ;  /* 0x0006840001e87983 */ /* 0x000ea80000300800 */
[----:B------:R-:W2:Y:S04]  /*a6e0*/  LDL.LU R233, [R1+0x680] ;  /* 0x0006800001e97983 */ /* 0x000ea80000300800 */
[----:B------:R-:W2:Y:S04]  /*a6f0*/  LDL.LU R234, [R1+0x67c] ;  /* 0x00067c0001ea7983 */ /* 0x000ea80000300800 */
[----:B------:R-:W2:Y:S01]  /*a700*/  LDL.LU R235, [R1+0x678] ;  /* 0x0006780001eb7983 */ /* 0x000ea20000300800 */
[----:B------:R-:W-:-:S01]  /*a710*/  FADD R14, R24, R14 ;  /* 0x0000000e180e7221 */ /* 0x000fc20000000000 */
[----:B------:R-:W-:Y:S01]  /*a720*/  FADD R15, R25, R15 ;  /* 0x0000000f190f7221 */ /* 0x000fe20000000000 */
[----:B------:R-:W-:-:S01]  /*a730*/  FADD R16, R26, R16 ;  /* 0x000000101a107221 */ /* 0x000fc20000000000 */
[----:B------:R-:W2:Y:S01]  /*a740*/  LDL.LU R24, [R1+0x674] ;  /* 0x0006740001187983 */ /* 0x000ea20000300800 */
[----:B------:R-:W-:-:S01]  /*a750*/  FADD R17, R27, R17 ;  /* 0x000000111b117221 */ /* 0x000fc20000000000 */
[----:B------:R-:W-:-:S02]  /*a760*/  FADD R18, R28, R18 ;  /* 0x000000121c127221 */ /* 0x000fc40000000000 */
[----:B------:R-:W2:Y:S01]  /*a770*/  LDL.LU R25, [R1+0x670] ;  /* 0x0006700001197983 */ /* 0x000ea20000300800 */
[----:B------:R-:W-:-:S03]  /*a780*/  FADD R19, R29, R19 ;  /* 0x000000131d137221 */ /* 0x000fc60000000000 */
        /* <DEDUP_REMOVED lines=155> */
[----:B---3--:R-:W-:-:S03]  /*b140*/  FADD R225, R107, R225 ;  /* 0x000000e16be17221 */ /* 0x008fc60000000000 */
[----:B------:R-:W3:Y:S01]  /*b150*/  LDL.LU R104, [R1+0x534] ;  /* 0x0005340001687983 */ /* 0x000ee20000300800 */
[----:B----4-:R-:W-:-:S03]  /*b160*/  FADD R226, R108, R226 ;  /* 0x000000e26ce27221 */ /* 0x010fc60000000000 */
[----:B------:R-:W4:Y:S01]  /*b170*/  LDL.LU R105, [R1+0x530] ;  /* 0x0005300001697983 */ /* 0x000f220000300800 */
[----:B--2---:R-:W-:-:S03]  /*b180*/  FADD R227, R109, R227 ;  /* 0x000000e36de37221 */ /* 0x004fc60000000000 */
        /* <DEDUP_REMOVED lines=15> */
[----:B------:R-:W-:-:S01]  /*b280*/  FADD R235, R117, R235 ;  /* 0x000000eb75eb7221 */ /* 0x000fc20000000000 */
[----:B------:R-:W-:Y:S02]  /*b290*/  FADD R121, R120, R121 ;  /* 0x0000007978797221 */ /* 0x000fe40000000000 */
[----:B------:R-:W2:Y:S01]  /*b2a0*/  LDL.LU R114, [R1+0x50c] ;  /* 0x00050c0001727983 */ /* 0x000ea20000300800 */
[----:B------:R-:W-:-:S03]  /*b2b0*/  FADD R236, R118, R236 ;  /* 0x000000ec76ec7221 */ /* 0x000fc60000000000 */
[----:B------:R-:W2:Y:S01]  /*b2c0*/  LDL.LU R115, [R1+0x508] ;  /* 0x0005080001737983 */ /* 0x000ea20000300800 */
[----:B------:R-:W-:-:S03]  /*b2d0*/  FADD R237, R119, R237 ;  /* 0x000000ed77ed7221 */ /* 0x000fc60000000000 */
[----:B------:R-:W2:Y:S01]  /*b2e0*/  LDL.LU R116, [R1+0x504] ;  /* 0x0005040001747983 */ /* 0x000ea20000300800 */
[----:B------:R-:W-:-:S03]  /*b2f0*/  FADD R123, R122, R123 ;  /* 0x0000007b7a7b7221 */ /* 0x000fc60000000000 */
[----:B------:R-:W2:Y:S04]  /*b300*/  LDL.LU R117, [R1+0x500] ;  /* 0x0005000001757983 */ /* 0x000ea80000300800 */
[----:B------:R-:W2:Y:S01]  /*b310*/  LDL.LU R118, [R1+0x4fc] ;  /* 0x0004fc0001767983 */ /* 0x000ea20000300800 */
[----:B------:R-:W-:-:S03]  /*b320*/  FADD R125, R124, R125 ;  /* 0x0000007d7c7d7221 */ /* 0x000fc60000000000 */
[----:B------:R-:W2:Y:S04]  /*b330*/  LDL.LU R119, [R1+0x4f8] ;  /* 0x0004f80001777983 */ /* 0x000ea80000300800 */
[----:B------:R-:W2:Y:S04]  /*b340*/  LDL.LU R120, [R1+0x4f4] ;  /* 0x0004f40001787983 */ /* 0x000ea80000300800 */
[----:B------:R0:W-:Y:S01]  /*b350*/  STL [R1+0x200], R121 ;  /* 0x0002007901007387 */ /* 0x0001e20000100800 */
[----:B------:R-:W-:-:S01]  /*b360*/  FADD R127, R126, R127 ;  /* 0x0000007f7e7f7221 */ /* 0x000fc20000000000 */
[----:B------:R-:W-:Y:S01]  /*b370*/  FADD R0, R128, R0 ;  /* 0x0000000080007221 */ /* 0x000fe20000000000 */
[----:B------:R-:W-:-:S01]  /*b380*/  FADD R148, R150, R148 ;  /* 0x0000009496947221 */ /* 0x000fc20000000000 */
[----:B0-----:R-:W2:Y:S04]  /*b390*/  LDL.LU R121, [R1+0x4f0] ;  /* 0x0004f00001797983 */ /* 0x001ea80000300800 */
        /* <DEDUP_REMOVED lines=9> */
[----:B------:R-:W-:-:S02]  /*b430*/  FADD R136, R137, R136 ;  /* 0x0000008889887221 */ /* 0x000fc40000000000 */
[----:B0-----:R-:W2:Y:S04]  /*b440*/  LDL.LU R125, [R1+0x4e0] ;  /* 0x0004e000017d7983 */ /* 0x001ea80000300800 */
[----:B------:R-:W2:Y:S04]  /*b450*/  LDL.LU R126, [R1+0x4dc] ;  /* 0x0004dc00017e7983 */ /* 0x000ea80000300800 */
[----:B------:R0:W-:Y:S01]  /*b460*/  STL [R1+0x20c], R127 ;  /* 0x00020c7f01007387 */ /* 0x0001e20000100800 */
[----:B------:R-:W-:-:S01]  /*b470*/  FADD R132, R134, R132 ;  /* 0x0000008486847221 */ /* 0x000fc20000000000 */
[----:B------:R-:W-:-:S02]  /*b480*/  FADD R2, R130, R2 ;  /* 0x0000000282027221 */ /* 0x000fc40000000000 */
[----:B0-----:R-:W2:Y:S04]  /*b490*/  LDL.LU R127, [R1+0x4d8] ;  /* 0x0004d800017f7983 */ /* 0x001ea80000300800 */
[----:B------:R-:W2:Y:S04]  /*b4a0*/  LDL.LU R128, [R1+0x4d4] ;  /* 0x0004d40001807983 */ /* 0x000ea80000300800 */
[----:B------:R-:W-:Y:S04]  /*b4b0*/  STL [R1+0x210], R0 ;  /* 0x0002100001007387 */ /* 0x000fe80000100800 */
[----:B------:R-:W-:Y:S04]  /*b4c0*/  STL [R1+0x214], R148 ;  /* 0x0002149401007387 */ /* 0x000fe80000100800 */
[----:B------:R-:W-:Y:S04]  /*b4d0*/  STL [R1+0x218], R144 ;  /* 0x0002189001007387 */ /* 0x000fe80000100800 */
[----:B------:R-:W-:Y:S04]  /*b4e0*/  STL [R1+0x21c], R142 ;  /* 0x00021c8e01007387 */ /* 0x000fe80000100800 */
[----:B------:R-:W-:Y:S04]  /*b4f0*/  STL [R1+0x220], R140 ;  /* 0x0002208c01007387 */ /* 0x000fe80000100800 */
[----:B------:R-:W-:Y:S04]  /*b500*/  STL [R1+0x224], R138 ;  /* 0x0002248a01007387 */ /* 0x000fe80000100800 */
[----:B------:R-:W3:Y:S04]  /*b510*/  LDL.LU R130, [R1+0x234] ;  /* 0x0002340001827983 */ /* 0x000ee80000300800 */
[----:B------:R-:W-:Y:S04]  /*b520*/  STL [R1+0x228], R136 ;  /* 0x0002288801007387 */ /* 0x000fe80000100800 */
[----:B------:R0:W-:Y:S04]  /*b530*/  STL [R1+0x22c], R132 ;  /* 0x00022c8401007387 */ /* 0x0001e80000100800 */
[----:B0-----:R-:W4:Y:S04]  /*b540*/  LDL.LU R132, [R1+0x238] ;  /* 0x0002380001847983 */ /* 0x001f280000300800 */
[----:B------:R-:W2:Y:S04]  /*b550*/  LDL.LU R134, [R1+0x23c] ;  /* 0x00023c0001867983 */ /* 0x000ea80000300800 */
[----:B------:R0:W-:Y:S04]  /*b560*/  STL [R1+0x230], R2 ;  /* 0x0002300201007387 */ /* 0x0001e80000100800 */
[----:B------:R-:W2:Y:S04]  /*b570*/  LDL.LU R136, [R1+0x240] ;  /* 0x0002400001887983 */ /* 0x000ea80000300800 */
        /* <DEDUP_REMOVED lines=11> */
[----:B0-----:R-:W2:Y:S04]  /*b630*/  LDL.LU R2, [R1+0x270] ;  /* 0x0002700001027983 */ /* 0x001ea80000300800 */
[----:B------:R-:W2:Y:S01]  /*b640*/  LDL.LU R0, [R1+0x274] ;  /* 0x0002740001007983 */ /* 0x000ea20000300800 */
[----:B---3--:R-:W-:-:S03]  /*b650*/  FADD R130, R129, R130 ;  /* 0x0000008281827221 */ /* 0x008fc60000000000 */
[----:B------:R-:W3:Y:S04]  /*b660*/  LDL.LU R129, [R1+0x4d0] ;  /* 0x0004d00001817983 */ /* 0x000ee80000300800 */
[----:B------:R0:W-:Y:S04]  /*b670*/  STL [R1+0x234], R130 ;  /* 0x0002348201007387 */ /* 0x0001e80000100800 */
[----:B0-----:R-:W3:Y:S01]  /*b680*/  LDL.LU R130, [R1+0x4cc] ;  /* 0x0004cc0001827983 */ /* 0x001ee20000300800 */
[----:B----4-:R-:W-:-:S03]  /*b690*/  FADD R132, R131, R132 ;  /* 0x0000008483847221 */ /* 0x010fc60000000000 */
[----:B------:R-:W4:Y:S01]  /*b6a0*/  LDL.LU R131, [R1+0x4c8] ;  /* 0x0004c80001837983 */ /* 0x000f220000300800 */
[----:B--2---:R-:W-:-:S03]  /*b6b0*/  FADD R134, R133, R134 ;  /* 0x0000008685867221 */ /* 0x004fc60000000000 */
[----:B------:R0:W-:Y:S01]  /*b6c0*/  STL [R1+0x238], R132 ;  /* 0x0002388401007387 */ /* 0x0001e20000100800 */
[----:B------:R-:W-:-:S03]  /*b6d0*/  FADD R136, R135, R136 ;  /* 0x0000008887887221 */ /* 0x000fc60000000000 */
[----:B0-----:R-:W2:Y:S01]  /*b6e0*/  LDL.LU R132, [R1+0x4c4] ;  /* 0x0004c40001847983 */ /* 0x001ea20000300800 */
[----:B------:R-:W-:-:S03]  /*b6f0*/  FADD R150, R151, R150 ;  /* 0x0000009697967221 */ /* 0x000fc60000000000 */
[----:B------:R-:W2:Y:S01]  /*b700*/  LDL.LU R133, [R1+0x4c0] ;  /* 0x0004c00001857983 */ /* 0x000ea20000300800 */
[----:B------:R-:W-:-:S03]  /*b710*/  FADD R148, R149, R148 ;  /* 0x0000009495947221 */ /* 0x000fc60000000000 */
[----:B------:R0:W-:Y:S01]  /*b720*/  STL [R1+0x23c], R134 ;  /* 0x00023c8601007387 */ /* 0x0001e20000100800 */
[----:B------:R-:W-:-:S01]  /*b730*/  FADD R146, R147, R146 ;  /* 0x0000009293927221 */ /* 0x000fc20000000000 */
[----:B------:R-:W-:Y:S02]  /*b740*/  FADD R144, R145, R144 ;  /* 0x0000009091907221 */ /* 0x000fe40000000000 */
[----:B0-----:R-:W2:Y:S01]  /*b750*/  LDL.LU R134, [R1+0x4bc] ;  /* 0x0004bc0001867983 */ /* 0x001ea20000300800 */
[----:B------:R-:W-:-:S03]  /*b760*/  FADD R143, R24, R143 ;  /* 0x0000008f188f7221 */ /* 0x000fc60000000000 */
[----:B------:R-:W2:Y:S01]  /*b770*/  LDL.LU R135, [R1+0x4b8] ;  /* 0x0004b80001877983 */ /* 0x000ea20000300800 */
[----:B------:R-:W-:-:S03]  /*b780*/  FADD R142, R25, R142 ;  /* 0x0000008e198e7221 */ /* 0x000fc60000000000 */
[----:B------:R0:W-:Y:S01]  /*b790*/  STL [R1+0x240], R136 ;  /* 0x0002408801007387 */ /* 0x0001e20000100800 */
[----:B------:R-:W-:-:S01]  /*b7a0*/  FADD R141, R26, R141 ;  /* 0x0000008d1a8d7221 */ /* 0x000fc20000000000 */
[----:B------:R-:W-:Y:S01]  /*b7b0*/  FADD R140, R27, R140 ;  /* 0x0000008c1b8c7221 */ /* 0x000fe20000000000 */
[----:B------:R-:W-:-:S01]  /*b7c0*/  FADD R139, R28, R139 ;  /* 0x0000008b1c8b7221 */ /* 0x000fc20000000000 */
[----:B0-----:R-:W2:Y:S01]  /*b7d0*/  LDL.LU R136, [R1+0x4b4] ;  /* 0x0004b40001887983 */ /* 0x001ea20000300800 */
[----:B------:R-:W-:-:S03]  /*b7e0*/  FADD R138, R29, R138 ;  /* 0x0000008a1d8a7221 */ /* 0x000fc60000000000 */
[----:B------:R0:W-:Y:S01]  /*b7f0*/  STL [R1+0x244], R150 ;  /* 0x0002449601007387 */ /* 0x0001e20000100800 */
[----:B------:R-:W-:-:S03]  /*b800*/  FADD R137, R30, R137 ;  /* 0x000000891e897221 */ /* 0x000fc60000000000 */
[----:B------:R1:W-:Y:S01]  /*b810*/  STL [R1+0x248], R148 ;  /* 0x0002489401007387 */ /* 0x0003e20000100800 */
[----:B------:R-:W-:-:S03]  /*b820*/  FADD R2, R31, R2 ;  /* 0x000000021f027221 */ /* 0x000fc60000000000 */
[----:B------:R1:W-:Y:S01]  /*b830*/  STL [R1+0x24c], R146 ;  /* 0x00024c9201007387 */ /* 0x0003e20000100800 */
[----:B------:R-:W-:-:S03]  /*b840*/  FADD R0, R32, R0 ;  /* 0x0000000020007221 */ /* 0x000fc60000000000 */
[----:B------:R1:W-:Y:S04]  /*b850*/  STL [R1+0x250], R144 ;  /* 0x0002509001007387 */ /* 0x0003e80000100800 */
[----:B------:R1:W-:Y:S04]  /*b860*/  STL [R1+0x254], R143 ;  /* 0x0002548f01007387 */ /* 0x0003e80000100800 */
[----:B------:R1:W-:Y:S04]  /*b870*/  STL [R1+0x258], R142 ;  /* 0x0002588e01007387 */ /* 0x0003e80000100800 */
[----:B------:R1:W-:Y:S04]  /*b880*/  STL [R1+0x25c], R141 ;  /* 0x00025c8d01007387 */ /* 0x0003e80000100800 */
[----:B------:R1:W-:Y:S04]  /*b890*/  STL [R1+0x260], R140 ;  /* 0x0002608c01007387 */ /* 0x0003e80000100800 */
[----:B------:R1:W-:Y:S04]  /*b8a0*/  STL [R1+0x264], R139 ;  /* 0x0002648b01007387 */ /* 0x0003e80000100800 */
[----:B------:R1:W-:Y:S04]  /*b8b0*/  STL [R1+0x268], R138 ;  /* 0x0002688a01007387 */ /* 0x0003e80000100800 */
[----:B------:R-:W3:Y:S04]  /*b8c0*/  LDL.LU R151, [R1+0x278] ;  /* 0x0002780001977983 */ /* 0x000ee80000300800 */
[----:B------:R1:W-:Y:S04]  /*b8d0*/  STL [R1+0x26c], R137 ;  /* 0x00026c8901007387 */ /* 0x0003e80000100800 */
[----:B0-----:R-:W4:Y:S04]  /*b8e0*/  LDL.LU R150, [R1+0x27c] ;  /* 0x00027c0001967983 */ /* 0x001f280000300800 */
[----:B------:R0:W-:Y:S04]  /*b8f0*/  STL [R1+0x270], R2 ;  /* 0x0002700201007387 */ /* 0x0001e80000100800 */
[----:B------:R-:W2:Y:S04]  /*b900*/  LDL.LU R149, [R1+0x280] ;  /* 0x0002800001957983 */ /* 0x000ea80000300800 */
[----:B------:R0:W-:Y:S04]  /*b910*/  STL [R1+0x274], R0 ;  /* 0x0002740001007387 */ /* 0x0001e80000100800 */
[----:B-1----:R-:W2:Y:S04]  /*b920*/  LDL.LU R148, [R1+0x284] ;  /* 0x0002840001947983 */ /* 0x002ea80000300800 */
        /* <DEDUP_REMOVED lines=13> */
[----:B---3--:R-:W-:-:S05]  /*ba00*/  FADD R151, R33, R151 ;  /* 0x0000009721977221 */ /* 0x008fca0000000000 */
[----:B------:R0:W-:Y:S01]  /*ba10*/  STL [R1+0x278], R151 ;  /* 0x0002789701007387 */ /* 0x0001e20000100800 */
[----:B----4-:R-:W-:-:S05]  /*ba20*/  FADD R150, R34, R150 ;  /* 0x0000009622967221 */ /* 0x010fca0000000000 */
[----:B------:R1:W-:Y:S01]  /*ba30*/  STL [R1+0x27c], R150 ;  /* 0x00027c9601007387 */ /* 0x0003e20000100800 */
[----:B--2---:R-:W-:-:S05]  /*ba40*/  FADD R149, R35, R149 ;  /* 0x0000009523957221 */ /* 0x004fca0000000000 */
[----:B------:R2:W-:Y:S01]  /*ba50*/  STL [R1+0x280], R149 ;  /* 0x0002809501007387 */ /* 0x0005e20000100800 */
[----:B------:R-:W-:-:S01]  /*ba60*/  FADD R148, R36, R148 ;  /* 0x0000009424947221 */ /* 0x000fc20000000000 */
[----:B------:R-:W-:-:S04]  /*ba70*/  FADD R147, R37, R147 ;  /* 0x0000009325937221 */ /* 0x000fc80000000000 */
[----:B------:R3:W-:Y:S01]  /*ba80*/  STL [R1+0x284], R148 ;  /* 0x0002849401007387 */ /* 0x0007e20000100800 */
[----:B------:R-:W-:-:S03]  /*ba90*/  FADD R146, R38, R146 ;  /* 0x0000009226927221 */ /* 0x000fc60000000000 */
        /* <DEDUP_REMOVED lines=20> */
[----:B0-----:R-:W4:Y:S01]  /*bbe0*/  LDL.LU R151, [R1+0x2bc] ;  /* 0x0002bc0001977983 */ /* 0x001f220000300800 */
[----:B------:R-:W-:-:S03]  /*bbf0*/  FADD R0, R49, R0 ;  /* 0x0000000031007221 */ /* 0x000fc60000000000 */
[----:B------:R0:W-:Y:S04]  /*bc00*/  STL [R1+0x2b0], R137 ;  /* 0x0002b08901007387 */ /* 0x0001e80000100800 */
[----:B-1----:R-:W4:Y:S04]  /*bc10*/  LDL.LU R150, [R1+0x2c0] ;  /* 0x0002c00001967983 */ /* 0x002f280000300800 */
[----:B------:R1:W-:Y:S04]  /*bc20*/  STL [R1+0x2b4], R2 ;  /* 0x0002b40201007387 */ /* 0x0003e80000100800 */
[----:B--2---:R-:W2:Y:S04]  /*bc30*/  LDL.LU R149, [R1+0x2c4] ;  /* 0x0002c40001957983 */ /* 0x004ea80000300800 */
[----:B------:R1:W-:Y:S04]  /*bc40*/  STL [R1+0x2b8], R0 ;  /* 0x0002b80001007387 */ /* 0x0003e80000100800 */
[----:B---3--:R-:W3:Y:S04]  /*bc50*/  LDL.LU R148, [R1+0x2c8] ;  /* 0x0002c80001947983 */ /* 0x008ee80000300800 */
[----:B----4-:R-:W4:Y:S04]  /*bc60*/  LDL.LU R147, [R1+0x2cc] ;  /* 0x0002cc0001937983 */ /* 0x010f280000300800 */
[----:B------:R-:W4:Y:S04]  /*bc70*/  LDL.LU R146, [R1+0x2d0] ;  /* 0x0002d00001927983 */ /* 0x000f280000300800 */
        /* <DEDUP_REMOVED lines=8> */
[----:B0-----:R-:W4:Y:S04]  /*bd00*/  LDL.LU R137, [R1+0x2f4] ;  /* 0x0002f40001897983 */ /* 0x001f280000300800 */
[----:B-1----:R-:W4:Y:S04]  /*bd10*/  LDL.LU R2, [R1+0x2f8] ;  /* 0x0002f80001027983 */ /* 0x002f280000300800 */
[----:B------:R-:W4:Y:S01]  /*bd20*/  LDL.LU R0, [R1+0x2fc] ;  /* 0x0002fc0001007983 */ /* 0x000f220000300800 */
[----:B------:R-:W-:-:S01]  /*bd30*/  FADD R151, R50, R151 ;  /* 0x0000009732977221 */ /* 0x000fc20000000000 */
[----:B------:R-:W-:-:S04]  /*bd40*/  FADD R150, R51, R150 ;  /* 0x0000009633967221 */ /* 0x000fc80000000000 */
[----:B------:R0:W-:Y:S01]  /*bd50*/  STL [R1+0x2bc], R151 ;  /* 0x0002bc9701007387 */ /* 0x0001e20000100800 */
[----:B--2---:R-:W-:-:S03]  /*bd60*/  FADD R149, R52, R149 ;  /* 0x0000009534957221 */ /* 0x004fc60000000000 */
[----:B------:R1:W-:Y:S01]  /*bd70*/  STL [R1+0x2c0], R150 ;  /* 0x0002c09601007387 */ /* 0x0003e20000100800 */
[----:B---3--:R-:W-:-:S03]  /*bd80*/  FADD R148, R53, R148 ;  /* 0x0000009435947221 */ /* 0x008fc60000000000 */
[----:B------:R2:W-:Y:S01]  /*bd90*/  STL [R1+0x2c4], R149 ;  /* 0x0002c49501007387 */ /* 0x0005e20000100800 */
[----:B----4-:R-:W-:-:S03]  /*bda0*/  FADD R147, R54, R147 ;  /* 0x0000009336937221 */ /* 0x010fc60000000000 */
        /* <DEDUP_REMOVED lines=198> */
[----:B------:R-:W-:Y:S01]  /*ca10*/  STL [R1+0x3cc], R151 ;  /* 0x0003cc9701007387 */ /* 0x000fe20000100800 */
[----:B--2---:R-:W-:-:S03]  /*ca20*/  FADD R149, R120, R149 ;  /* 0x0000009578957221 */ /* 0x004fc60000000000 */
[----:B------:R-:W-:Y:S01]  /*ca30*/  STL [R1+0x3d0], R150 ;  /* 0x0003d09601007387 */ /* 0x000fe20000100800 */
[----:B---3--:R-:W-:-:S03]  /*ca40*/  FADD R148, R121, R148 ;  /* 0x0000009479947221 */ /* 0x008fc60000000000 */
[----:B------:R-:W-:Y:S01]  /*ca50*/  STL [R1+0x3d4], R149 ;  /* 0x0003d49501007387 */ /* 0x000fe20000100800 */
[----:B----4-:R-:W-:-:S03]  /*ca60*/  FADD R147, R122, R147 ;  /* 0x000000937a937221 */ /* 0x010fc60000000000 */
[----:B------:R-:W-:Y:S01]  /*ca70*/  STL [R1+0x3d8], R148 ;  /* 0x0003d89401007387 */ /* 0x000fe20000100800 */
[----:B------:R-:W-:-:S03]  /*ca80*/  FADD R146, R123, R146 ;  /* 0x000000927b927221 */ /* 0x000fc60000000000 */
        /* <DEDUP_REMOVED lines=18> */
[----:B------:R-:W-:Y:S04]  /*cbb0*/  STL [R1+0x400], R138 ;  /* 0x0004008a01007387 */ /* 0x000fe80000100800 */
[----:B------:R0:W-:Y:S04]  /*cbc0*/  STL [R1+0x404], R137 ;  /* 0x0004048901007387 */ /* 0x0001e80000100800 */
[----:B0-----:R-:W2:Y:S01]  /*cbd0*/  LDL.LU R137, [R1+0x410] ;  /* 0x0004100001897983 */ /* 0x001ea20000300800 */
[----:B------:R-:W-:-:S01]  /*cbe0*/  FADD R2, R133, R2 ;  /* 0x0000000285027221 */ /* 0x000fc20000000000 */
[----:B------:R-:W-:-:S02]  /*cbf0*/  FADD R0, R134, R0 ;  /* 0x0000000086007221 */ /* 0x000fc40000000000 */
[----:B------:R-:W3:Y:S04]  /*cc00*/  LDL.LU R138, [R1+0x414] ;  /* 0x00041400018a7983 */ /* 0x000ee80000300800 */
[----:B------:R-:W-:Y:S04]  /*cc10*/  STL [R1+0x408], R2 ;  /* 0x0004080201007387 */ /* 0x000fe80000100800 */
[----:B------:R-:W4:Y:S04]  /*cc20*/  LDL.LU R139, [R1+0x418] ;  /* 0x00041800018b7983 */ /* 0x000f280000300800 */
[----:B------:R0:W-:Y:S04]  /*cc30*/  STL [R1+0x40c], R0 ;  /* 0x00040c0001007387 */ /* 0x0001e80000100800 */
        /* <DEDUP_REMOVED lines=13> */
[----:B------:R-:W4:Y:S01]  /*cd10*/  LDL.LU R2, [R1+0x450] ;  /* 0x0004500001027983 */ /* 0x000f220000300800 */
[----:B--2---:R-:W-:-:S05]  /*cd20*/  FADD R137, R135, R137 ;  /* 0x0000008987897221 */ /* 0x004fca0000000000 */
[----:B------:R0:W-:Y:S04]  /*cd30*/  STL [R1+0x410], R137 ;  /* 0x0004108901007387 */ /* 0x0001e80000100800 */
[----:B0-----:R-:W4:Y:S01]  /*cd40*/  LDL.LU R137, [R1+0x4b0] ;  /* 0x0004b00001897983 */ /* 0x001f220000300800 */
[----:B---3--:R-:W-:-:S05]  /*cd50*/  FADD R138, R136, R138 ;  /* 0x0000008a888a7221 */ /* 0x008fca0000000000 */
[----:B------:R0:W-:Y:S04]  /*cd60*/  STL [R1+0x414], R138 ;  /* 0x0004148a01007387 */ /* 0x0001e80000100800 */
[----:B0-----:R-:W2:Y:S01]  /*cd70*/  LDL.LU R138, [R1+0x4ac] ;  /* 0x0004ac00018a7983 */ /* 0x001ea20000300800 */
[----:B----4-:R-:W-:-:S05]  /*cd80*/  FADD R139, R137, R139 ;  /* 0x0000008b898b7221 */ /* 0x010fca0000000000 */
[----:B------:R0:W-:Y:S04]  /*cd90*/  STL [R1+0x418], R139 ;  /* 0x0004188b01007387 */ /* 0x0001e80000100800 */
[----:B0-----:R-:W3:Y:S01]  /*cda0*/  LDL.LU R139, [R1+0x4a8] ;  /* 0x0004a800018b7983 */ /* 0x001ee20000300800 */
[----:B--2---:R-:W-:-:S05]  /*cdb0*/  FADD R140, R138, R140 ;  /* 0x0000008c8a8c7221 */ /* 0x004fca0000000000 */
[----:B------:R0:W-:Y:S04]  /*cdc0*/  STL [R1+0x41c], R140 ;  /* 0x00041c8c01007387 */ /* 0x0001e80000100800 */
[----:B0-----:R-:W2:Y:S01]  /*cdd0*/  LDL.LU R140, [R1+0x4a4] ;  /* 0x0004a400018c7983 */ /* 0x001ea20000300800 */
[----:B---3--:R-:W-:-:S05]  /*cde0*/  FADD R141, R139, R141 ;  /* 0x0000008d8b8d7221 */ /* 0x008fca0000000000 */
        /* <DEDUP_REMOVED lines=34> */
[----:B0-----:R0:W5:Y:S01]  /*d010*/  LDL.LU R0, [R1+0x474] ;  /* 0x0004740001007983 */ /* 0x0011620000300800 */
[----:B------:R-:W-:Y:S01]  /*d020*/  UMOV UR6, URZ ;  /* 0x0000003f00067c82 */ /* 0x000fe20008000000 */
[----:B---3--:R-:W-:-:S05]  /*d030*/  FADD R2, R2, R151 ;  /* 0x0000009702027221 */ /* 0x008fca0000000000 */
[----:B------:R0:W-:Y:S02]  /*d040*/  STL [R1+0x450], R2 ;  /* 0x0004500201007387 */ /* 0x0001e40000100800 */
.L_x_28:
[----:B------:R-:W-:Y:S05]  /*d050*/  @!P1 BRA `(.L_x_29) ;  /* 0x0000000000049947 */ /* 0x000fea0003800000 */
[----:B------:R-:W-:Y:S01]  /*d060*/  BPT.TRAP 0x1 ;  /* 0x000000040000795c */ /* 0x000fe20000300000 */
.L_x_29:
[----:B0-----:R-:W2:Y:S04]  /*d070*/  LDL R2, [R1+0x454] ;  /* 0x0004540001027983 */ /* 0x001ea80000100800 */
[----:B-----5:R0:W-:Y:S04]  /*d080*/  STL [R1+0x474], R0 ;  /* 0x0004740001007387 */ /* 0x0201e80000100800 */
[----:B0-----:R-:W3:Y:S01]  /*d090*/  LDL R0, [R1+0x458] ;  /* 0x0004580001007983 */ /* 0x001ee20000100800 */
[----:B--2---:R-:W-:Y:S01]  /*d0a0*/  ISETP.NE.AND P0, PT, R2, RZ, PT ;  /* 0x000000ff0200720c */ /* 0x004fe20003f05270 */
[----:B------:R-:W-:-:S12]  /*d0b0*/  IMAD.U32 R2, RZ, RZ, UR25 ;  /* 0x00000019ff027e24 */ /* 0x000fd8000f8e00ff */
[----:B------:R-:W-:-:S05]  /*d0c0*/  @P0 LEA R2, R2, UR11, 0x3 ;  /* 0x0000000b02020c11 */ /* 0x000fca000f8e18ff */
[----:B------:R-:W-:-:S05]  /*d0d0*/  @P0 VIADD R2, R2, 0x20 ;  /* 0x0000002002020836 */ /* 0x000fca0000000000 */
[----:B---3--:R-:W-:Y:S02]  /*d0e0*/  @P0 PRMT R2, R0, 0x654, R2 ;  /* 0x0000065400020816 */ /* 0x008fe40000000002 */
[----:B------:R0:W5:Y:S01]  /*d0f0*/  LDL.LU R0, [R1+0x474] ;  /* 0x0004740001007983 */ /* 0x0001620000300800 */
[----:B------:R-:W-:Y:S01]  /*d100*/  UISETP.GT.U32.AND UP0, UPT, UR13, 0x1, UPT ;  /* 0x000000010d00788c */ /* 0x000fe2000bf04070 */
[----:B------:R0:W-:Y:S05]  /*d110*/  @P0 SYNCS.ARRIVE.TRANS64.RED.A1T0 RZ, [R2+URZ], RZ ;  /* 0x000000ff02ff09a7 */ /* 0x0001ea000810043f */
[----:B------:R-:W-:-:S13]  /*d120*/  PLOP3.LUT P0, PT, PT, PT, UP0, 0x80, 0x0 ;  /* 0x000000000000781c */ /* 0x000fda0003f0f008 */
[----:B0-----:R-:W-:Y:S05]  /*d130*/  @P0 BRA `(.L_x_30) ;  /* 0x0000000000040947 */ /* 0x001fea0003800000 */
[----:B------:R-:W-:Y:S01]  /*d140*/  BPT.TRAP 0x1 ;  /* 0x000000040000795c */ /* 0x000fe20000300000 */
.L_x_30:
[----:B------:R-:W-:Y:S02]  /*d150*/  UISETP.GT.AND UP2, UPT, UR24, 0x1, UPT ;  /* 0x000000011800788c */ /* 0x000fe4000bf44270 */
[----:B------:R-:W-:Y:S02]  /*d160*/  UIADD3 UR23, UR23, 0x1, URZ ;  /* 0x0000000117177890 */ /* 0x000fe4000fffe03f */
[----:B------:R-:W-:Y:S02]  /*d170*/  UIADD3 UR25, UR25, 0x1, URZ ;  /* 0x0000000119197890 */ /* 0x000fe4000fffe03f */
[----:B------:R-:W-:Y:S01]  /*d180*/  PLOP3.LUT P0, PT, PT, PT, UP2, 0x80, 0x0 ;  /* 0x000000000000781c */ /* 0x000fe20003f0f028 */
[----:B------:R-:W-:Y:S02]  /*d190*/  UISETP.NE.AND UP0, UPT, UR23, 0x4, UPT ;  /* 0x000000041700788c */ /* 0x000fe4000bf05270 */
[----:B------:R-:W-:Y:S02]  /*d1a0*/  UISETP.NE.AND UP1, UPT, UR25, 0x4, UPT ;  /* 0x000000041900788c */ /* 0x000fe4000bf25270 */
[----:B------:R-:W-:-:S02]  /*d1b0*/  USEL UR8, URZ, 0x1, UP0 ;  /* 0x000000013f087887 */ /* 0x000fc40008000000 */
[----:B------:R-:W-:Y:S02]  /*d1c0*/  UIADD3 UR24, UR24, -0x1, URZ ;  /* 0xffffffff18187890 */ /* 0x000fe4000fffe03f */
[----:B------:R-:W-:Y:S02]  /*d1d0*/  USEL UR23, UR23, URZ, UP0 ;  /* 0x0000003f17177287 */ /* 0x000fe40008000000 */
[----:B-----5:R-:W-:Y:S01]  /*d1e0*/  LOP3.LUT R0, R0, UR8, RZ, 0x3c, !PT ;  /* 0x0000000800007c12 */ /* 0x020fe2000f8e3cff */
[----:B------:R-:W-:Y:S01]  /*d1f0*/  USEL UR25, UR25, URZ, UP1 ;  /* 0x0000003f19197287 */ /* 0x000fe20008800000 */
[----:B------:R-:W-:Y:S01]  /*d200*/  UMOV UR8, 0x1 ;  /* 0x0000000100087882 */ /* 0x000fe20000000000 */
[----:B------:R-:W-:Y:S10]  /*d210*/  @P0 BRA `(.L_x_31) ;  /* 0xffffff9c00a40947 */ /* 0x000ff4000383ffff */
.L_x_23:
[----:B------:R-:W-:-:S04]  /*d220*/  UISETP.NE.AND UP0, UPT, UR6, URZ, UPT ;  /* 0x0000003f0600728c */ /* 0x000fc8000bf05270 */
[----:B------:R-:W-:-:S06]  /*d230*/  USEL UR6, URZ, 0x1, !UP0 ;  /* 0x000000013f067887 */ /* 0x000fcc000c000000 */
[----:B------:R-:W-:-:S13]  /*d240*/  ISETP.NE.AND P0, PT, RZ, UR6, PT ;  /* 0x00000006ff007c0c */ /* 0x000fda000bf05270 */
[----:B------:R-:W-:Y:S05]  /*d250*/  @!P0 BRA `(.L_x_32) ;  /* 0x0000003800108947 */ /* 0x000fea0003800000 */
[----:B------:R0:W-:Y:S04]  /*d260*/  STL [R1+0x624], R43 ;  /* 0x0006242b01007387 */ /* 0x0001e80000100800 */
[----:B0-----:R-:W2:Y:S04]  /*d270*/  LDL.LU R43, [R1] ;  /* 0x00000000012b7983 */ /* 0x001ea80000300800 */
[----:B------:R0:W-:Y:S04]  /*d280*/  STL [R1+0x620], R44 ;  /* 0x0006202c01007387 */ /* 0x0001e80000100800 */
[----:B0-----:R-:W3:Y:S04]  /*d290*/  LDL.LU R44, [R1+0x4] ;  /* 0x00000400012c7983 */ /* 0x001ee80000300800 */
[----:B------:R0:W-:Y:S04]  /*d2a0*/  STL [R1+0x61c], R45 ;  /* 0x00061c2d01007387 */ /* 0x0001e80000100800 */
[----:B0-----:R-:W4:Y:S04]  /*d2b0*/  LDL.LU R45, [R1+0x8] ;  /* 0x00000800012d7983 */ /* 0x001f280000300800 */
[----:B------:R0:W-:Y:S04]  /*d2c0*/  STL [R1+0x618], R46 ;  /* 0x0006182e01007387 */ /* 0x0001e80000100800 */
[----:B0-----:R-:W5:Y:S04]  /*d2d0*/  LDL.LU R46, [R1+0xc] ;  /* 0x00000c00012e7983 */ /* 0x001f680000300800 */
        /* <DEDUP_REMOVED lines=138> */
[----:B------:R-:W5:Y:S04]  /*db80*/  LDL.LU R0, [R1+0x1b0] ;  /* 0x0001b00001007983 */ /* 0x000f680000300800 */
[----:B------:R-:W5:Y:S04]  /*db90*/  LDL.LU R2, [R1+0x204] ;  /* 0x0002040001027983 */ /* 0x000f680000300800 */
        /* <DEDUP_REMOVED lines=67> */
[----:B0-----:R-:W5:Y:S01]  /*dfd0*/  LDL.LU R149, [R1+0x12c] ;  /* 0x00012c0001957983 */ /* 0x001f620000300800 */
[----:B--2---:R-:W-:-:S03]  /*dfe0*/  FADD R3, R43, R3 ;  /* 0x000000032b037221 */ /* 0x004fc60000000000 */
[----:B------:R0:W-:Y:S01]  /*dff0*/  STL [R1+0x478], R150 ;  /* 0x0004789601007387 */ /* 0x0001e20000100800 */
[----:B---3--:R-:W-:Y:S01]  /*e000*/  FADD R4, R44, R4 ;  /* 0x000000042c047221 */ /* 0x008fe20000000000 */
[----:B----4-:R-:W-:Y:S01]  /*e010*/  FADD R5, R45, R5 ;  /* 0x000000052d057221 */ /* 0x010fe20000000000 */
[----:B-----5:R-:W-:Y:S01]  /*e020*/  FADD R6, R46, R6 ;  /* 0x000000062e067221 */ /* 0x020fe20000000000 */
[----:B------:R-:W-:Y:S01]  /*e030*/  FADD R7, R47, R7 ;  /* 0x000000072f077221 */ /* 0x000fe20000000000 */
[----:B0-----:R-:W2:Y:S04]  /*e040*/  LDL.LU R150, [R1+0x128] ;  /* 0x0001280001967983 */ /* 0x001ea80000300800 */
[----:B------:R0:W-:Y:S01]  /*e050*/  STL [R1+0x474], R151 ;  /* 0x0004749701007387 */ /* 0x0001e20000100800 */
[----:B------:R-:W-:Y:S01]  /*e060*/  FADD R8, R48, R8 ;  /* 0x0000000830087221 */ /* 0x000fe20000000000 */
[----:B------:R-:W-:Y:S01]  /*e070*/  FADD R9, R49, R9 ;  /* 0x0000000931097221 */ /* 0x000fe20000000000 */
[----:B------:R-:W-:Y:S01]  /*e080*/  FADD R10, R50, R10 ;  /* 0x0000000a320a7221 */ /* 0x000fe20000000000 */
[----:B0-----:R-:W3:Y:S04]  /*e090*/  LDL.LU R151, [R1+0x124] ;  /* 0x0001240001977983 */ /* 0x001ee80000300800 */
[----:B------:R-:W4:Y:S04]  /*e0a0*/  LDL.LU R43, [R1+0x624] ;  /* 0x00062400012b7983 */ /* 0x000f280000300800 */
[----:B------:R-:W5:Y:S04]  /*e0b0*/  LDL.LU R44, [R1+0x620] ;  /* 0x00062000012c7983 */ /* 0x000f680000300800 */
[----:B------:R-:W4:Y:S04]  /*e0c0*/  LDL.LU R45, [R1+0x61c] ;  /* 0x00061c00012d7983 */ /* 0x000f280000300800 */
[----:B------:R-:W5:Y:S01]  /*e0d0*/  LDL.LU R46, [R1+0x618] ;  /* 0x00061800012e7983 */ /* 0x000f620000300800 */
[----:B------:R-:W-:-:S03]  /*e0e0*/  FADD R11, R51, R11 ;  /* 0x0000000b330b7221 */ /* 0x000fc60000000000 */
[----:B------:R-:W4:Y:S01]  /*e0f0*/  LDL.LU R47, [R1+0x614] ;  /* 0x00061400012f7983 */ /* 0x000f220000300800 */
[----:B------:R-:W-:-:S03]  /*e100*/  FADD R12, R52, R12 ;  /* 0x0000000c340c7221 */ /* 0x000fc60000000000 */
        /* <DEDUP_REMOVED lines=132> */
[----:B------:R-:W5:Y:S04]  /*e950*/  LDL.LU R114, [R1+0x508] ;  /* 0x0005080001727983 */ /* 0x000f680000300800 */
[----:B------:R-:W5:Y:S01]  /*e960*/  LDL.LU R115, [R1+0x504] ;  /* 0x0005040001737983 */ /* 0x000f620000300800 */
[----:B------:R-:W-:Y:S01]  /*e970*/  FADD R206, R149, R206 ;  /* 0x000000ce95ce7221 */ /* 0x000fe20000000000 */
[----:B------:R-:W-:Y:S01]  /*e980*/  FADD R237, R118, R237 ;  /* 0x000000ed76ed7221 */ /* 0x000fe20000000000 */
[----:B------:R-:W-:Y:S01]  /*e990*/  FADD R236, R119, R236 ;  /* 0x000000ec77ec7221 */ /* 0x000fe20000000000 */
[----:B------:R0:W-:Y:S01]  /*e9a0*/  STL [R1+0x200], R116 ;  /* 0x0002007401007387 */ /* 0x0001e20000100800 */
[----:B------:R-:W-:Y:S01]  /*e9b0*/  FADD R235, R120, R235 ;  /* 0x000000eb78eb7221 */ /* 0x000fe20000000000 */
        /* <DEDUP_REMOVED lines=8> */
[----:B0-----:R-:W4:Y:S01]  /*ea40*/  LDL.LU R116, [R1+0x1b4] ;  /* 0x0001b40001747983 */ /* 0x001f220000300800 */
[----:B------:R-:W-:Y:S01]  /*ea50*/  FADD R226, R129, R226 ;  /* 0x000000e281e27221 */ /* 0x000fe20000000000 */
[----:B------:R-:W-:Y:S01]  /*ea60*/  FADD R225, R130, R225 ;  /* 0x000000e182e17221 */ /* 0x000fe20000000000 */
[----:B------:R-:W-:Y:S01]  /*ea70*/  FADD R224, R131, R224 ;  /* 0x000000e083e07221 */ /* 0x000fe20000000000 */
[----:B------:R-:W4:Y:S01]  /*ea80*/  LDL.LU R148, [R1+0x208] ;  /* 0x0002080001947983 */ /* 0x000f220000300800 */
[----:B------:R-:W-:Y:S01]  /*ea90*/  FADD R223, R132, R223 ;  /* 0x000000df84df7221 */ /* 0x000fe20000000000 */
[----:B------:R-:W-:Y:S01]  /*eaa0*/  FADD R216, R139, R216 ;  /* 0x000000d88bd87221 */ /* 0x000fe20000000000 */
[----:B------:R-:W-:Y:S01]  /*eab0*/  FADD R222, R133, R222 ;  /* 0x000000de85de7221 */ /* 0x000fe20000000000 */
        /* <DEDUP_REMOVED lines=8> */
[----:B------:R-:W5:Y:S01]  /*eb40*/  LDL.LU R149, [R1+0x20c] ;  /* 0x00020c0001957983 */ /* 0x000f620000300800 */
[----:B------:R-:W-:Y:S01]  /*eb50*/  FADD R212, R143, R212 ;  /* 0x000000d48fd47221 */ /* 0x000fe20000000000 */
[----:B------:R-:W-:Y:S01]  /*eb60*/  FADD R218, R137, R218 ;  /* 0x000000da89da7221 */ /* 0x000fe20000000000 */
[----:B------:R-:W-:Y:S01]  /*eb70*/  FADD R211, R144, R211 ;  /* 0x000000d390d37221 */ /* 0x000fe20000000000 */
[----:B------:R-:W5:Y:S01]  /*eb80*/  LDL.LU R118, [R1+0x1bc] ;  /* 0x0001bc0001767983 */ /* 0x000f620000300800 */
[----:B------:R-:W-:Y:S01]  /*eb90*/  FADD R217, R138, R217 ;  /* 0x000000d98ad97221 */ /* 0x000fe20000000000 */
[----:B------:R-:W-:Y:S01]  /*eba0*/  FADD R210, R145, R210 ;  /* 0x000000d291d27221 */ /* 0x000fe20000000000 */
[----:B---3--:R-:W-:Y:S01]  /*ebb0*/  FADD R204, R151, R204 ;  /* 0x000000cc97cc7221 */ /* 0x008fe20000000000 */
[----:B------:R-:W3:Y:S01]  /*ebc0*/  LDL.LU R0, [R1+0x210] ;  /* 0x0002100001007983 */ /* 0x000ee20000300800 */
[----:B------:R-:W-:Y:S01]  /*ebd0*/  FADD R209, R146, R209 ;  /* 0x000000d192d17221 */ /* 0x000fe20000000000 */
[----:B--2---:R-:W-:Y:S01]  /*ebe0*/  FADD R205, R150, R205 ;  /* 0x000000cd96cd7221 */ /* 0x004fe20000000000 */
[----:B------:R-:W-:Y:S01]  /*ebf0*/  FADD R208, R147, R208 ;  /* 0x000000d093d07221 */ /* 0x000fe20000000000 */
[----:B------:R-:W2:Y:S04]  /*ec00*/  LDL.LU R119, [R1+0x1c0] ;  /* 0x0001c00001777983 */ /* 0x000ea80000300800 */
[----:B0-----:R-:W2:Y:S04]  /*ec10*/  LDL.LU R2, [R1+0x214] ;  /* 0x0002140001027983 */ /* 0x001ea80000300800 */
        /* <DEDUP_REMOVED lines=29> */
[----:B------:R-:W2:Y:S01]  /*edf0*/  LDL.LU R147, [R1+0x250] ;  /* 0x0002500001937983 */ /* 0x000ea20000300800 */
[----:B----4-:R-:W-:-:S03]  /*ee00*/  FADD R148, R116, R148 ;  /* 0x0000009474947221 */ /* 0x010fc60000000000 */
[----:B------:R-:W4:Y:S04]  /*ee10*/  LDL.LU R116, [R1+0x500] ;  /* 0x0005000001747983 */ /* 0x000f280000300800 */
[----:B------:R0:W-:Y:S01]  /*ee20*/  STL [R1+0x208], R148 ;  /* 0x0002089401007387 */ /* 0x0001e20000100800 */
[----:B-----5:R-:W-:-:S03]  /*ee30*/  FADD R149, R117, R149 ;  /* 0x0000009575957221 */ /* 0x020fc60000000000 */
[----:B0-----:R-:W5:Y:S04]  /*ee40*/  LDL.LU R148, [R1+0x254] ;  /* 0x0002540001947983 */ /* 0x001f680000300800 */
[----:B------:R-:W4:Y:S04]  /*ee50*/  LDL.LU R117, [R1+0x4fc] ;  /* 0x0004fc0001757983 */ /* 0x000f280000300800 */
[----:B------:R0:W-:Y:S04]  /*ee60*/  STL [R1+0x20c], R149 ;  /* 0x00020c9501007387 */ /* 0x0001e80000100800 */
[----:B0-----:R-:W4:Y:S01]  /*ee70*/  LDL.LU R149, [R1+0x258] ;  /* 0x0002580001957983 */ /* 0x001f220000300800 */
[----:B---3--:R-:W-:Y:S01]  /*ee80*/  FADD R0, R118, R0 ;  /* 0x0000000076007221 */ /* 0x008fe20000000000 */
[----:B--2---:R-:W-:-:S02]  /*ee90*/  FADD R2, R119, R2 ;  /* 0x0000000277027221 */ /* 0x004fc40000000000 */
[----:B------:R-:W2:Y:S01]  /*eea0*/  LDL.LU R118, [R1+0x4f8] ;  /* 0x0004f80001767983 */ /* 0x000ea20000300800 */
[----:B------:R-:W-:-:S03]  /*eeb0*/  FADD R121, R120, R121 ;  /* 0x0000007978797221 */ /* 0x000fc60000000000 */
[----:B------:R0:W-:Y:S01]  /*eec0*/  STL [R1+0x210], R0 ;  /* 0x0002100001007387 */ /* 0x0001e20000100800 */
[----:B------:R-:W-:-:S03]  /*eed0*/  FADD R123, R122, R123 ;  /* 0x0000007b7a7b7221 */ /* 0x000fc60000000000 */
[----:B0-----:R-:W3:Y:S04]  /*eee0*/  LDL.LU R0, [R1+0x25c] ;  /* 0x00025c0001007983 */ /* 0x001ee80000300800 */
[----:B------:R-:W2:Y:S04]  /*eef0*/  LDL.LU R119, [R1+0x4f4] ;  /* 0x0004f40001777983 */ /* 0x000ea80000300800 */
[----:B------:R0:W-:Y:S01]  /*ef00*/  STL [R1+0x214], R2 ;  /* 0x0002140201007387 */ /* 0x0001e20000100800 */
[----:B------:R-:W-:Y:S01]  /*ef10*/  FADD R125, R124, R125 ;  /* 0x0000007d7c7d7221 */ /* 0x000fe20000000000 */
[----:B------:R-:W-:-:S02]  /*ef20*/  FADD R127, R126, R127 ;  /* 0x0000007f7e7f7221 */ /* 0x000fc40000000000 */
[----:B0-----:R-:W2:Y:S04]  /*ef30*/  LDL.LU R2, [R1+0x260] ;  /* 0x0002600001027983 */ /* 0x001ea80000300800 */
[----:B------:R-:W2:Y:S04]  /*ef40*/  LDL.LU R120, [R1+0x4f0] ;  /* 0x0004f00001787983 */ /* 0x000ea80000300800 */
[----:B------:R0:W-:Y:S01]  /*ef50*/  STL [R1+0x218], R121 ;  /* 0x0002187901007387 */ /* 0x0001e20000100800 */
[----:B------:R-:W-:-:S03]  /*ef60*/  FADD R129, R128, R129 ;  /* 0x0000008180817221 */ /* 0x000fc60000000000 */
        /* <DEDUP_REMOVED lines=42> */
[----:B------:R0:W-:Y:S04]  /*f210*/  STL [R1+0x244], R144 ;  /* 0x0002449001007387 */ /* 0x0001e80000100800 */
[----:B0-----:R-:W2:Y:S04]  /*f220*/  LDL.LU R144, [R1+0x278] ;  /* 0x0002780001907983 */ /* 0x001ea80000300800 */
[----:B------:R-:W2:Y:S04]  /*f230*/  LDL.LU R138, [R1+0x4a8] ;  /* 0x0004a800018a7983 */ /* 0x000ea80000300800 */
[----:B------:R0:W-:Y:S04]  /*f240*/  STL [R1+0x248], R145 ;  /* 0x0002489101007387 */ /* 0x0001e80000100800 */
[----:B0-----:R-:W2:Y:S04]  /*f250*/  LDL.LU R145, [R1+0x27c] ;  /* 0x00027c0001917983 */ /* 0x001ea80000300800 */
[----:B------:R0:W-:Y:S01]  /*f260*/  STL [R1+0x24c], R146 ;  /* 0x00024c9201007387 */ /* 0x0001e20000100800 */
[----:B-----5:R-:W-:-:S03]  /*f270*/  FADD R148, R24, R148 ;  /* 0x0000009418947221 */ /* 0x020fc60000000000 */
[----:B0-----:R-:W5:Y:S04]  /*f280*/  LDL.LU R146, [R1+0x280] ;  /* 0x0002800001927983 */ /* 0x001f680000300800 */
[----:B------:R0:W-:Y:S04]  /*f290*/  STL [R1+0x250], R147 ;  /* 0x0002509301007387 */ /* 0x0001e80000100800 */
[----:B0-----:R-:W5:Y:S01]  /*f2a0*/  LDL.LU R147, [R1+0x284] ;  /* 0x0002840001937983 */ /* 0x001f620000300800 */
[----:B----4-:R-:W-:-:S03]  /*f2b0*/  FADD R149, R25, R149 ;  /* 0x0000009519957221 */ /* 0x010fc60000000000 */
[----:B------:R0:W-:Y:S04]  /*f2c0*/  STL [R1+0x254], R148 ;  /* 0x0002549401007387 */ /* 0x0001e80000100800 */
[----:B0-----:R-:W4:Y:S04]  /*f2d0*/  LDL.LU R148, [R1+0x288] ;  /* 0x0002880001947983 */ /* 0x001f280000300800 */
[----:B------:R0:W-:Y:S04]  /*f2e0*/  STL [R1+0x258], R149 ;  /* 0x0002589501007387 */ /* 0x0001e80000100800 */
[----:B0-----:R-:W4:Y:S04]  /*f2f0*/  LDL.LU R149, [R1+0x28c] ;  /* 0x00028c0001957983 */ /* 0x001f280000300800 */
[----:B------:R-:W4:Y:S01]  /*f300*/  LDL.LU R150, [R1+0x290] ;  /* 0x0002900001967983 */ /* 0x000f220000300800 */
[----:B---3--:R-:W-:-:S03]  /*f310*/  FADD R0, R26, R0 ;  /* 0x000000001a007221 */ /* 0x008fc60000000000 */
[----:B------:R-:W3:Y:S01]  /*f320*/  LDL.LU R151, [R1+0x294] ;  /* 0x0002940001977983 */ /* 0x000ee20000300800 */
[----:B--2---:R-:W-:-:S03]  /*f330*/  FADD R2, R27, R2 ;  /* 0x000000021b027221 */ /* 0x004fc60000000000 */
[----:B------:R0:W-:Y:S04]  /*f340*/  STL [R1+0x25c], R0 ;  /* 0x00025c0001007387 */ /* 0x0001e80000100800 */
[----:B------:R-:W2:Y:S04]  /*f350*/  LDL.LU R27, [R1+0x2c8] ;  /* 0x0002c800011b7983 */ /* 0x000ea80000300800 */
[----:B------:R-:W2:Y:S04]  /*f360*/  LDL.LU R26, [R1+0x2cc] ;  /* 0x0002cc00011a7983 */ /* 0x000ea80000300800 */
[----:B------:R1:W-:Y:S04]  /*f370*/  STL [R1+0x260], R2 ;  /* 0x0002600201007387 */ /* 0x0003e80000100800 */
[----:B------:R-:W2:Y:S04]  /*f380*/  LDL.LU R25, [R1+0x2d0] ;  /* 0x0002d00001197983 */ /* 0x000ea80000300800 */
[----:B------:R-:W2:Y:S04]  /*f390*/  LDL.LU R24, [R1+0x2d4] ;  /* 0x0002d40001187983 */ /* 0x000ea80000300800 */
[----:B0-----:R-:W2:Y:S04]  /*f3a0*/  LDL.LU R0, [R1+0x2d8] ;  /* 0x0002d80001007983 */ /* 0x001ea80000300800 */
[----:B-1----:R-:W2:Y:S01]  /*f3b0*/  LDL.LU R2, [R1+0x2dc] ;  /* 0x0002dc0001027983 */ /* 0x002ea20000300800 */
[----:B------:R-:W-:-:S05]  /*f3c0*/  FADD R139, R28, R139 ;  /* 0x0000008b1c8b7221 */ /* 0x000fca0000000000 */
[----:B------:R0:W-:Y:S04]  /*f3d0*/  STL [R1+0x264], R139 ;  /* 0x0002648b01007387 */ /* 0x0001e80000100800 */
[----:B0-----:R-:W2:Y:S01]  /*f3e0*/  LDL.LU R139, [R1+0x4a4] ;  /* 0x0004a400018b7983 */ /* 0x001ea20000300800 */
[----:B------:R-:W-:-:S03]  /*f3f0*/  FADD R140, R29, R140 ;  /* 0x0000008c1d8c7221 */ /* 0x000fc60000000000 */
[----:B------:R-:W2:Y:S04]  /*f400*/  LDL.LU R28, [R1+0x2c4] ;  /* 0x0002c400011c7983 */ /* 0x000ea80000300800 */
        /* <DEDUP_REMOVED lines=20> */
[----:B------:R0:W-:Y:S01]  /*f550*/  STL [R1+0x27c], R145 ;  /* 0x00027c9101007387 */ /* 0x0001e20000100800 */
[----:B-----5:R-:W-:-:S03]  /*f560*/  FADD R146, R35, R146 ;  /* 0x0000009223927221 */ /* 0x020fc60000000000 */
[----:B0-----:R-:W5:Y:S04]  /*f570*/  LDL.LU R145, [R1+0x48c] ;  /* 0x00048c0001917983 */ /* 0x001f680000300800 */
[----:B------:R-:W5:Y:S04]  /*f580*/  LDL.LU R34, [R1+0x2ac] ;  /* 0x0002ac0001227983 */ /* 0x000f680000300800 */
[----:B------:R0:W-:Y:S01]  /*f590*/  STL [R1+0x280], R146 ;  /* 0x0002809201007387 */ /* 0x0001e20000100800 */
[----:B------:R-:W-:-:S03]  /*f5a0*/  FADD R147, R36, R147 ;  /* 0x0000009324937221 */ /* 0x000fc60000000000 */
[----:B0-----:R-:W5:Y:S04]  /*f5b0*/  LDL.LU R146, [R1+0x488] ;  /* 0x0004880001927983 */ /* 0x001f680000300800 */
[----:B------:R-:W5:Y:S01]  /*f5c0*/  LDL.LU R35, [R1+0x2a8] ;  /* 0x0002a80001237983 */ /* 0x000f620000300800 */
[----:B----4-:R-:W-:-:S03]  /*f5d0*/  FADD R148, R37, R148 ;  /* 0x0000009425947221 */ /* 0x010fc60000000000 */
[----:B------:R0:W-:Y:S04]  /*f5e0*/  STL [R1+0x284], R147 ;  /* 0x0002849301007387 */ /* 0x0001e80000100800 */
[----:B0-----:R-:W4:Y:S01]  /*f5f0*/  LDL.LU R147, [R1+0x484] ;  /* 0x0004840001937983 */ /* 0x001f220000300800 */
[----:B------:R-:W-:-:S03]  /*f600*/  FADD R149, R38, R149 ;  /* 0x0000009526957221 */ /* 0x000fc60000000000 */
[----:B------:R-:W4:Y:S01]  /*f610*/  LDL.LU R36, [R1+0x2a4] ;  /* 0x0002a40001247983 */ /* 0x000f220000300800 */
[----:B------:R-:W-:-:S03]  /*f620*/  FADD R150, R39, R150 ;  /* 0x0000009627967221 */ /* 0x000fc60000000000 */
[----:B------:R0:W-:Y:S04]  /*f630*/  STL [R1+0x288], R148 ;  /* 0x0002889401007387 */ /* 0x0001e80000100800 */
[----:B0-----:R-:W4:Y:S04]  /*f640*/  LDL.LU R148, [R1+0x480] ;  /* 0x0004800001947983 */ /* 0x001f280000300800 */
[----:B------:R-:W4:Y:S04]  /*f650*/  LDL.LU R37, [R1+0x2a0] ;  /* 0x0002a00001257983 */ /* 0x000f280000300800 */
[----:B------:R0:W-:Y:S04]  /*f660*/  STL [R1+0x28c], R149 ;  /* 0x00028c9501007387 */ /* 0x0001e80000100800 */
[----:B0-----:R-:W4:Y:S04]  /*f670*/  LDL.LU R149, [R1+0x47c] ;  /* 0x00047c0001957983 */ /* 0x001f280000300800 */
[----:B------:R-:W4:Y:S04]  /*f680*/  LDL.LU R38, [R1+0x29c] ;  /* 0x00029c0001267983 */ /* 0x000f280000300800 */
[----:B------:R0:W-:Y:S04]  /*f690*/  STL [R1+0x290], R150 ;  /* 0x0002909601007387 */ /* 0x0001e80000100800 */
[----:B0-----:R-:W4:Y:S04]  /*f6a0*/  LDL.LU R150, [R1+0x478] ;  /* 0x0004780001967983 */ /* 0x001f280000300800 */
[----:B------:R-:W4:Y:S01]  /*f6b0*/  LDL.LU R39, [R1+0x298] ;  /* 0x0002980001277983 */ /* 0x000f220000300800 */
[----:B---3--:R-:W-:-:S05]  /*f6c0*/  FADD R151, R40, R151 ;  /* 0x0000009728977221 */ /* 0x008fca0000000000 */
[----:B------:R0:W-:Y:S01]  /*f6d0*/  STL [R1+0x294], R151 ;  /* 0x0002949701007387 */ /* 0x0001e20000100800 */
[----:B--2---:R-:W-:-:S03]  /*f6e0*/  FADD R27, R53, R27 ;  /* 0x0000001b351b7221 */ /* 0x004fc60000000000 */
[----:B0-----:R-:W2:Y:S01]  /*f6f0*/  LDL.LU R151, [R1+0x474] ;  /* 0x0004740001977983 */ /* 0x001ea20000300800 */
        /* <DEDUP_REMOVED lines=11> */
[----:B-----5:R-:W-:Y:S01]  /*f7b0*/  FADD R34, R46, R34 ;  /* 0x000000222e227221 */ /* 0x020fe20000000000 */
[----:B------:R-:W-:Y:S01]  /*f7c0*/  FADD R35, R45, R35 ;  /* 0x000000232d237221 */ /* 0x000fe20000000000 */
[----:B----4-:R-:W-:Y:S01]  /*f7d0*/  FADD R36, R44, R36 ;  /* 0x000000242c247221 */ /* 0x010fe20000000000 */
[----:B------:R-:W-:Y:S01]  /*f7e0*/  FADD R37, R43, R37 ;  /* 0x000000252b257221 */ /* 0x000fe20000000000 */
[----:B------:R-:W-:Y:S01]  /*f7f0*/  FADD R38, R42, R38 ;  /* 0x000000262a267221 */ /* 0x000fe20000000000 */
[----:B------:R-:W-:-:S05]  /*f800*/  FADD R39, R41, R39 ;  /* 0x0000002729277221 */ /* 0x000fca0000000000 */
[----:B------:R0:W-:Y:S04]  /*f810*/  STL [R1+0x298], R39 ;  /* 0x0002982701007387 */ /* 0x0001e80000100800 */
        /* <DEDUP_REMOVED lines=14> */
[----:B------:R-:W2:Y:S04]  /*f900*/  LDL.LU R52, [R1+0x2e0] ;  /* 0x0002e00001347983 */ /* 0x000ea80000300800 */
[----:B------:R2:W-:Y:S04]  /*f910*/  STL [R1+0x2d4], R24 ;  /* 0x0002d41801007387 */ /* 0x0005e80000100800 */
[----:B------:R-:W2:Y:S04]  /*f920*/  LDL.LU R51, [R1+0x2e4] ;  /* 0x0002e40001337983 */ /* 0x000ea80000300800 */
[----:B------:R2:W-:Y:S04]  /*f930*/  STL [R1+0x2d8], R0 ;  /* 0x0002d80001007387 */ /* 0x0005e80000100800 */
        /* <DEDUP_REMOVED lines=13> */
[----:B-1----:R-:W2:Y:S04]  /*fa10*/  LDL.LU R38, [R1+0x318] ;  /* 0x0003180001267983 */ /* 0x002ea80000300800 */
[----:B---3--:R-:W3:Y:S04]  /*fa20*/  LDL.LU R37, [R1+0x31c] ;  /* 0x00031c0001257983 */ /* 0x008ee80000300800 */
[----:B----4-:R-:W4:Y:S04]  /*fa30*/  LDL.LU R36, [R1+0x320] ;  /* 0x0003200001247983 */ /* 0x010f280000300800 */
[----:B-----5:R-:W5:Y:S04]  /*fa40*/  LDL.LU R35, [R1+0x324] ;  /* 0x0003240001237983 */ /* 0x020f680000300800 */
[----:B--2---:R-:W2:Y:S04]  /*fa50*/  LDL.LU R34, [R1+0x328] ;  /* 0x0003280001227983 */ /* 0x004ea80000300800 */
        /* <DEDUP_REMOVED lines=12> */
[----:B------:R-:W-:Y:S01]  /*fb20*/  FADD R52, R59, R52 ;  /* 0x000000343b347221 */ /* 0x000fe20000000000 */
        /* <DEDUP_REMOVED lines=28> */
[----:B---3--:R-:W-:-:S03]  /*fcf0*/  FADD R37, R74, R37 ;  /* 0x000000254a257221 */ /* 0x008fc60000000000 */
[----:B------:R3:W-:Y:S01]  /*fd00*/  STL [R1+0x318], R38 ;  /* 0x0003182601007387 */ /* 0x0007e20000100800 */
[----:B----4-:R-:W-:-:S03]  /*fd10*/  FADD R36, R75, R36 ;  /* 0x000000244b247221 */ /* 0x010fc60000000000 */
[----:B------:R4:W-:Y:S01]  /*fd20*/  STL [R1+0x31c], R37 ;  /* 0x00031c2501007387 */ /* 0x0009e20000100800 */
[----:B-----5:R-:W-:-:S03]  /*fd30*/  FADD R35, R76, R35 ;  /* 0x000000234c237221 */ /* 0x020fc60000000000 */
[----:B------:R5:W-:Y:S01]  /*fd40*/  STL [R1+0x320], R36 ;  /* 0x0003202401007387 */ /* 0x000be20000100800 */
[----:B--2---:R-:W-:-:S03]  /*fd50*/  FADD R34, R77, R34 ;  /* 0x000000224d227221 */ /* 0x004fc60000000000 */
        /* <DEDUP_REMOVED lines=22> */
[----:B0-----:R-:W2:Y:S01]  /*fec0*/  LDL.LU R52, [R1+0x35c] ;  /* 0x00035c0001347983 */ /* 0x001ea20000300800 */
[----:B------:R-:W-:-:S03]  /*fed0*/  FADD R2, R89, R2 ;  /* 0x0000000259027221 */ /* 0x000fc60000000000 */
[----:B------:R0:W-:Y:S04]  /*fee0*/  STL [R1+0x350], R24 ;  /* 0x0003501801007387 */ /* 0x0001e80000100800 */
[----:B-1----:R-:W2:Y:S04]  /*fef0*/  LDL.LU R51, [R1+0x360] ;  /* 0x0003600001337983 */ /* 0x002ea80000300800 */
        /* <DEDUP_REMOVED lines=181> */
[----:B------:R-:W-:Y:S01]  /*10a50*/  FADD R0, R150, R0 ;  /* 0x0000000096007221 */ /* 0x000fe20000000000 */
[----:B------:R-:W-:-:S05]  /*10a60*/  FADD R2, R2, R151 ;  /* 0x0000009702027221 */ /* 0x000fca0000000000 */
[----:B------:R0:W-:Y:S04]  /*10a70*/  STL [R1+0x450], R2 ;  /* 0x0004500201007387 */ /* 0x0001e80000100800 */
[----:B------:R0:W-:Y:S04]  /*10a80*/  STL [R1+0x448], R24 ;  /* 0x0004481801007387 */ /* 0x0001e80000100800 */
[----:B------:R0:W-:Y:S02]  /*10a90*/  STL [R1+0x44c], R0 ;  /* 0x00044c0001007387 */ /* 0x0001e40000100800 */
.L_x_32:
[----:B0-----:R-:W0:Y:S02]  /*10aa0*/  LDC R0, c[0x0][0x28c] ;  /* 0x0000a300ff007b82 */ /* 0x001e240000000800 */
[----:B0-----:R-:W-:-:S13]  /*10ab0*/  ISETP.GE.AND P0, PT, R0, 0x1, PT ;  /* 0x000000010000780c */ /* 0x001fda0003f06270 */
[----:B------:R-:W-:Y:S05]  /*10ac0*/  @!P0 BRA `(.L_x_33) ;  /* 0x0000000000588947 */ /* 0x000fea0003800000 */
[----:B------:R-:W-:-:S06]  /*10ad0*/  UISETP.NE.AND UP0, UPT, UR22, 0x3, UPT ;  /* 0x000000031600788c */ /* 0x000fcc000bf05270 */
[----:B------:R-:W-:-:S13]  /*10ae0*/  PLOP3.LUT P0, PT, PT, PT, UP0, 0x80, 0x0 ;  /* 0x000000000000781c */ /* 0x000fda0003f0f008 */
[----:B------:R-:W-:Y:S05]  /*10af0*/  @!P0 BRA `(.L_x_34) ;  /* 0x0000000000048947 */ /* 0x000fea0003800000 */
[----:B------:R-:W-:Y:S01]  /*10b00*/  BPT.TRAP 0x1 ;  /* 0x000000040000795c */ /* 0x000fe20000300000 */
.L_x_34:
[----:B------:R-:W2:Y:S04]  /*10b10*/  LDL R0, [R1+0x454] ;  /* 0x0004540001007983 */ /* 0x000ea80000100800 */
[----:B------:R-:W3:Y:S01]  /*10b20*/  LDL R24, [R1+0x458] ;  /* 0x0004580001187983 */ /* 0x000ee20000100800 */
[----:B------:R-:W-:Y:S01]  /*10b30*/  UISETP.LT.AND UP1, UPT, UR9, 0x1, UPT ;  /* 0x000000010900788c */ /* 0x000fe2000bf21270 */
[----:B--2---:R-:W-:Y:S01]  /*10b40*/  ISETP.NE.AND P0, PT, R0, RZ, PT ;  /* 0x000000ff0000720c */ /* 0x004fe20003f05270 */
[----:B------:R-:W-:-:S12]  /*10b50*/  IMAD.U32 R0, RZ, RZ, UR11 ;  /* 0x0000000bff007e24 */ /* 0x000fd8000f8e00ff */
[----:B------:R-:W-:-:S05]  /*10b60*/  VOTEU.ANY UP0, P0 ;  /* 0x00000000003f7886 */ /* 0x000fca0000000100 */
[----:B------:R-:W-:-:S04]  /*10b70*/  @UP0 USEL UR6, UR9, 0x1, UP1 ;  /* 0x0000000109060887 */ /* 0x000fc80008800000 */
[----:B------:R-:W-:Y:S02]  /*10b80*/  @UP0 UIADD3 UR6, UR5, UR9, -UR6 ;  /* 0x0000000905060290 */ /* 0x000fe4000fffe806 */
[----:B------:R-:W-:-:S04]  /*10b90*/  UISETP.GT.U32.AND UP0, UPT, UR13, 0x1, UPT ;  /* 0x000000010d00788c */ /* 0x000fc8000bf04070 */
[----:B------:R-:W-:-:S04]  /*10ba0*/  IMAD.U32 R2, RZ, RZ, UR6 ;  /* 0x00000006ff027e24 */ /* 0x000fc8000f8e00ff */
[----:B------:R-:W-:-:S05]  /*10bb0*/  @P0 IMAD.SHL.U32 R2, R2, 0x8, RZ ;  /* 0x0000000802020824 */ /* 0x000fca00078e00ff */
[----:B------:R-:W-:-:S04]  /*10bc0*/  @P0 LOP3.LUT R2, R2, 0x18, RZ, 0xc0, !PT ;  /* 0x0000001802020812 */ /* 0x000fc800078ec0ff */
[----:B------:R-:W-:-:S04]  /*10bd0*/  @P0 IADD3 R0, R0, 0x20, R2 ;  /* 0x0000002000000810 */ /* 0x000fc80007ffe002 */
[----:B---3--:R-:W-:-:S04]  /*10be0*/  @P0 PRMT R0, R24, 0x654, R0 ;  /* 0x0000065418000816 */ /* 0x008fc80000000000 */
[----:B------:R0:W-:Y:S01]  /*10bf0*/  @P0 SYNCS.ARRIVE.TRANS64.RED.A1T0 RZ, [R0+URZ], RZ ;  /* 0x000000ff00ff09a7 */ /* 0x0001e2000810043f */
[----:B------:R-:W-:-:S13]  /*10c00*/  PLOP3.LUT P0, PT, PT, PT, UP0, 0x80, 0x0 ;  /* 0x000000000000781c */ /* 0x000fda0003f0f008 */
[----:B0-----:R-:W-:Y:S05]  /*10c10*/  @P0 BRA `(.L_x_33) ;  /* 0x0000000000040947 */ /* 0x001fea0003800000 */
[----:B------:R-:W-:Y:S01]  /*10c20*/  BPT.TRAP 0x1 ;  /* 0x000000040000795c */ /* 0x000fe20000300000 */
.L_x_33:
[----:B------:R-:W2:Y:S01]  /*10c30*/  LDL.LU R27, [R1+0x468] ;  /* 0x00046800011b7983 */ /* 0x000ea20000300800 */
[----:B------:R-:W0:Y:S01]  /*10c40*/  LDC R24, c[0x0][0x288] ;  /* 0x0000a200ff187b82 */ /* 0x000e220000000800 */
[----:B------:R-:W-:Y:S02]  /*10c50*/  ULDC UR6, c[0x0][0x284] ;  /* 0x0000a10000067ab9 */ /* 0x000fe40000000800 */
[----:B------:R-:W3:Y:S01]  /*10c60*/  LDL.LU R25, [R1+0x464] ;  /* 0x0004640001197983 */ /* 0x000ee20000300800 */
[----:B------:R-:W4:Y:S02]  /*10c70*/  S2R R26, SR_TID.X ;  /* 0x00000000001a7919 */ /* 0x000f240000002100 */
[----:B----4-:R-:W-:Y:S02]  /*10c80*/  LOP3.LUT R2, R26, 0x3, RZ, 0xc0, !PT ;  /* 0x000000031a027812 */ /* 0x010fe400078ec0ff */
[----:B------:R-:W-:-:S03]  /*10c90*/  SHF.R.U32.HI R34, RZ, 0x7, R26 ;  /* 0x00000007ff227819 */ /* 0x000fc6000001161a */
[----:B0-----:R-:W-:Y:S01]  /*10ca0*/  IMAD R2, R2, -0x2, R24 ;  /* 0xfffffffe02027824 */ /* 0x001fe200078e0218 */
[----:B------:R-:W-:-:S05]  /*10cb0*/  LOP3.LUT R34, R34, 0x1, RZ, 0xc0, !PT ;  /* 0x0000000122227812 */ /* 0x000fca00078ec0ff */
[----:B------:R-:W-:Y:S02]  /*10cc0*/  IMAD.SHL.U32 R35, R34, 0x40, RZ ;  /* 0x0000004022237824 */ /* 0x000fe400078e00ff */
[----:B------:R-:W-:-:S05]  /*10cd0*/  IMAD.SHL.U32 R32, R26, 0x2, RZ ;  /* 0x000000021a207824 */ /* 0x000fca00078e00ff */
[----:B------:R-:W-:Y:S01]  /*10ce0*/  LOP3.LUT R32, R32, 0x6, RZ, 0xc0, !PT ;  /* 0x0000000620207812 */ /* 0x000fe200078ec0ff */
[----:B------:R-:W-:Y:S02]  /*10cf0*/  IMAD.MOV.U32 R40, RZ, RZ, -0x1 ;  /* 0xffffffffff287424 */ /* 0x000fe400078e00ff */
[----:B---3--:R-:W-:-:S05]  /*10d00*/  IMAD.SHL.U32 R0, R25, 0x100, RZ ;  /* 0x0000010019007824 */ /* 0x008fca00078e00ff */
[----:B------:R-:W-:Y:S01]  /*10d10*/  ISETP.GE.AND P0, PT, R0, R24, PT ;  /* 0x000000180000720c */ /* 0x000fe20003f06270 */
[----:B------:R-:W-:Y:S01]  /*10d20*/  IMAD.IADD R0, R2, 0x1, -R0 ;  /* 0x0000000102007824 */ /* 0x000fe200078e0a00 */
[----:B------:R-:W-:Y:S02]  /*10d30*/  SHF.R.U32.HI R2, RZ, 0x2, R26 ;  /* 0x00000002ff027819 */ /* 0x000fe4000001161a */
[----:B------:R-:W-:Y:S02]  /*10d40*/  LOP3.LUT R24, R26, 0x60, RZ, 0xc0, !PT ;  /* 0x000000601a187812 */ /* 0x000fe400078ec0ff */
[----:B------:R-:W-:Y:S02]  /*10d50*/  LOP3.LUT R2, R2, 0x7, RZ, 0xc0, !PT ;  /* 0x0000000702027812 */ /* 0x000fe400078ec0ff */
[----:B------:R-:W-:Y:S02]  /*10d60*/  SHF.R.U32.HI R24, RZ, 0x1, R24 ;  /* 0x00000001ff187819 */ /* 0x000fe40000011618 */
[----:B------:R-:W-:-:S02]  /*10d70*/  LOP3.LUT R35, R35, 0x40, R2, 0xe2, !PT ;  /* 0x0000004023237812 */ /* 0x000fc400078ee202 */
[----:B------:R-:W-:-:S05]  /*10d80*/  IADD3 R2, RZ, -R24, -R2 ;  /* 0x80000018ff027210 */ /* 0x000fca0007ffe802 */
[----:B------:R-:W-:Y:S02]  /*10d90*/  IMAD R34, R34, -0x40, R2 ;  /* 0xffffffc022227824 */ /* 0x000fe400078e0202 */
[----:B--2---:R-:W-:-:S05]  /*10da0*/  IMAD.SHL.U32 R2, R27, 0x100, RZ ;  /* 0x000001001b027824 */ /* 0x004fca00078e00ff */
[C---:B------:R-:W-:Y:S01]  /*10db0*/  ISETP.GE.OR P0, PT, R2.reuse, UR6, P0 ;  /* 0x0000000602007c0c */ /* 0x040fe20008706670 */
[----:B------:R-:W-:Y:S01]  /*10dc0*/  IMAD.WIDE R36, R27, 0x100, RZ ;  /* 0x000001001b247825 */ /* 0x000fe200078e02ff */
[----:B------:R-:W-:Y:S02]  /*10dd0*/  IADD3 R34, -R2, UR6, R34 ;  /* 0x0000000602227c10 */ /* 0x000fe4000fffe122 */
[----:B------:R-:W-:Y:S02]  /*10de0*/  PRMT R32, R32, 0x6540, R25 ;  /* 0x0000654020207816 */ /* 0x000fe40000000019 */
[----:B------:R-:W-:-:S07]  /*10df0*/  LOP3.LUT R35, R36, R35, R24, 0xfe, !PT ;  /* 0x0000002324237212 */ /* 0x000fce00078efe18 */
[----:B------:R-:W-:Y:S05]  /*10e00*/  @P0 BRA `(.L_x_35) ;  /* 0x0000012400d40947 */ /* 0x000fea0003800000 */
[----:B------:R-:W0:Y:S01]  /*10e10*/  LDC.64 R28, c[0x0][0x5c8] ;  /* 0x00017200ff1c7b82 */ /* 0x000e220000000a00 */
[----:B------:R-:W-:Y:S01]  /*10e20*/  USHF.R.S32.HI UR8, URZ, 0x1f, UR10 ;  /* 0x0000001f3f087899 */ /* 0x000fe2000801140a */
[--C-:B------:R-:W-:Y:S01]  /*10e30*/  SHF.R.S32.HI R33, RZ, 0x1f, R32.reuse ;  /* 0x0000001fff217819 */ /* 0x100fe20000011420 */
[----:B------:R-:W-:Y:S01]  /*10e40*/  ULDC.64 UR16, c[0x0][0x5d0] ;  /* 0x0001740000107ab9 */ /* 0x000fe20000000a00 */
[----:B------:R-:W-:Y:S01]  /*10e50*/  BSSY B0, `(.L_x_35) ;  /* 0x0001270000007945 */ /* 0x000fe20003800000 */
[----:B------:R-:W-:Y:S02]  /*10e60*/  UIMAD UR6, UR8, UR16, URZ ;  /* 0x00000010080672a4 */ /* 0x000fe4000f8e023f */
[----:B------:R-:W-:Y:S02]  /*10e70*/  IMAD.U32 R26, RZ, RZ, UR16 ;  /* 0x00000010ff1a7e24 */ /* 0x000fe4000f8e00ff */
[----:B------:R-:W-:Y:S02]  /*10e80*/  UIMAD UR6, UR10, UR17, UR6 ;  /* 0x000000110a0672a4 */ /* 0x000fe4000f8e0206 */
[----:B------:R-:W-:-:S04]  /*10e90*/  IMAD.WIDE.U32 R26, R26, UR10, R32 ;  /* 0x0000000a1a1a7c25 */ /* 0x000fc8000f8e0020 */
[----:B------:R-:W-:Y:S01]  /*10ea0*/  VIADD R27, R27, UR6 ;  /* 0x000000061b1b7c36 */ /* 0x000fe20008000000 */
[----:B------:R-:W-:Y:S01]  /*10eb0*/  ULDC.64 UR6, c[0x0][0x5c0] ;  /* 0x0001700000067ab9 */ /* 0x000fe20000000a00 */
[-C--:B0-----:R-:W-:Y:S01]  /*10ec0*/  IMAD R2, R37, R28.reuse, RZ ;  /* 0x0000001c25027224 */ /* 0x081fe200078e02ff */
[----:B------:R-:W-:Y:S01]  /*10ed0*/  SHF.L.U64.HI R38, R28, 0x3, R29 ;  /* 0x000000031c267819 */ /* 0x000fe2000001021d */
[----:B------:R-:W-:-:S04]  /*10ee0*/  IMAD.WIDE.U32 R26, R35, R28, R26 ;  /* 0x0000001c231a7225 */ /* 0x000fc800078e001a */
[----:B------:R-:W-:Y:S01]  /*10ef0*/  IMAD R2, R35, R29, R2 ;  /* 0x0000001d23027224 */ /* 0x000fe200078e0202 */
[C---:B------:R-:W-:Y:S01]  /*10f00*/  LEA R30, P2, R28.reuse, R26, 0x7 ;  /* 0x0000001a1c1e7211 */ /* 0x040fe200078438ff */
[----:B------:R-:W-:Y:S01]  /*10f10*/  IMAD.SHL.U32 R25, R28, 0x8, RZ ;  /* 0x000000081c197824 */ /* 0x000fe200078e00ff */
[----:B------:R-:W-:Y:S01]  /*10f20*/  IADD3 R24, P5, R26, UR6, RZ ;  /* 0x000000061a187c10 */ /* 0x000fe2000ffbe0ff */
[----:B------:R-:W-:-:S03]  /*10f30*/  IMAD.IADD R2, R27, 0x1, R2 ;  /* 0x000000011b027824 */ /* 0x000fc600078e0202 */
[----:B------:R-:W-:Y:S02]  /*10f40*/  IADD3 R26, P0, P1, R26, UR6, R25 ;  /* 0x000000061a1a7c10 */ /* 0x000fe4000f91e019 */
[----:B------:R-:W-:Y:S02]  /*10f50*/  LEA.HI.X R31, R28, R2, R29, 0x7, P2 ;  /* 0x000000021c1f7211 */ /* 0x000fe400010f3c1d */
[----:B------:R-:W-:Y:S02]  /*10f60*/  IADD3 R28, P2, P3, R30, UR6, R25 ;  /* 0x000000061e1c7c10 */ /* 0x000fe4000fb5e019 */
[----:B------:R-:W-:Y:S02]  /*10f70*/  IADD3.X R25, R2, UR7, RZ, P5, !PT ;  /* 0x0000000702197c10 */ /* 0x000fe4000affe4ff */
[----:B------:R-:W-:Y:S02]  /*10f80*/  FSETP.NEU.AND P5, PT, RZ, UR21, PT ;  /* 0x00000015ff007c0b */ /* 0x000fe4000bfad000 */
[----:B------:R-:W-:-:S02]  /*10f90*/  IADD3 R30, P6, R30, UR6, RZ ;  /* 0x000000061e1e7c10 */ /* 0x000fc4000ffde0ff */
[C-C-:B------:R-:W-:Y:S02]  /*10fa0*/  IADD3.X R29, R31.reuse, UR7, R38.reuse, P2, P3 ;  /* 0x000000071f1d7c10 */ /* 0x140fe400097e6426 */
[----:B------:R-:W-:Y:S02]  /*10fb0*/  IADD3.X R27, R2, UR7, R38, P0, P1 ;  /* 0x00000007021b7c10 */ /* 0x000fe400087e2426 */
[----:B------:R-:W-:-:S05]  /*10fc0*/  IADD3.X R31, R31, UR7, RZ, P6, !PT ;  /* 0x000000071f1f7c10 */ /* 0x000fca000b7fe4ff */
[----:B------:R-:W-:Y:S05]  /*10fd0*/  @!P5 BRA `(.L_x_36) ;  /* 0x000000d800f8d947 */ /* 0x000fea0003800000 */
[----:B------:R-:W-:Y:S01]  /*10fe0*/  ULDC.64 UR6, c[0x0][0x5b8] ;  /* 0x00016e0000067ab9 */ /* 0x000fe20000000a00 */
[----:B------:R-:W-:Y:S01]  /*10ff0*/  BSSY B1, `(.L_x_37) ;  /* 0x0000013000017945 */ /* 0x000fe20003800000 */
[----:B------:R-:W-:Y:S01]  /*11000*/  IMAD.U32 R2, RZ, RZ, UR6 ;  /* 0x00000006ff027e24 */ /* 0x000fe2000f8e00ff */
[----:B------:R-:W-:-:S03]  /*11010*/  UIMAD UR6, UR8, UR6, URZ ;  /* 0x00000006080672a4 */ /* 0x000fc6000f8e023f */
[----:B------:R-:W-:Y:S01]  /*11020*/  IMAD.WIDE.U32 R32, R2, UR10, R32 ;  /* 0x0000000a02207c25 */ /* 0x000fe2000f8e0020 */
[----:B------:R-:W-:-:S03]  /*11030*/  UIMAD UR6, UR10, UR7, UR6 ;  /* 0x000000070a0672a4 */ /* 0x000fc6000f8e0206 */
[----:B------:R-:W-:Y:S01]  /*11040*/  IMAD.MOV.U32 R38, RZ, RZ, R32 ;  /* 0x000000ffff267224 */ /* 0x000fe200078e0020 */
[----:B------:R-:W-:Y:S02]  /*11050*/  ULDC.64 UR10, c[0x0][0x5a8] ;  /* 0x00016a00000a7ab9 */ /* 0x000fe40000000a00 */
[----:B------:R-:W-:Y:S01]  /*11060*/  VIADD R39, R33, UR6 ;  /* 0x0000000621277c36 */ /* 0x000fe20008000000 */
[----:B------:R-:W-:Y:S02]  /*11070*/  ULDC.64 UR6, c[0x0][0x5b0] ;  /* 0x00016c0000067ab9 */ /* 0x000fe40000000a00 */
[----:B------:R-:W-:Y:S02]  /*11080*/  IMAD R2, R37, UR6, RZ ;  /* 0x0000000625027c24 */ /* 0x000fe4000f8e02ff */
[----:B------:R-:W-:-:S04]  /*11090*/  IMAD.WIDE.U32 R32, R35, UR6, R38 ;  /* 0x0000000623207c25 */ /* 0x000fc8000f8e0026 */
[----:B------:R-:W-:Y:S01]  /*110a0*/  IMAD R2, R35, UR7, R2 ;  /* 0x0000000723027c24 */ /* 0x000fe2000f8e0202 */
[----:B------:R-:W-:-:S04]  /*110b0*/  IADD3 R32, P0, R32, UR10, RZ ;  /* 0x0000000a20207c10 */ /* 0x000fc8000ff1e0ff */
[--C-:B------:R-:W-:Y:S02]  /*110c0*/  IADD3.X R33, R33, UR11, R2.reuse, P0, !PT ;  /* 0x0000000b21217c10 */ /* 0x100fe400087fe402 */
[----:B------:R-:W-:Y:S02]  /*110d0*/  ISETP.GE.AND P0, PT, R34, 0x1, PT ;  /* 0x000000012200780c */ /* 0x000fe40003f06270 */
[----:B------:R-:W-:Y:S02]  /*110e0*/  PRMT R2, RZ, 0x7610, R2 ;  /* 0x00007610ff027816 */ /* 0x000fe40000000002 */
[----:B------:R-:W-:-:S13]  /*110f0*/  ISETP.LT.OR P1, PT, R0, 0x1, !P0 ;  /* 0x000000010000780c */ /* 0x000fda0004721670 */
[----:B------:R-:W-:Y:S05]  /*11100*/  @P1 BRA `(.L_x_38) ;  /* 0x0000000000041947 */ /* 0x000fea0003800000 */
[----:B------:R0:W5:Y:S02]  /*11110*/  LDG.E.U8 R2, desc[UR14][R32.64] ;  /* 0x0000000e20027981 */ /* 0x000164000c1e1100 */
.L_x_38:
[----:B------:R-:W-:Y:S05]  /*11120*/  BSYNC B1 ;  /* 0x0000000000017941 */ /* 0x000fea0003800000 */
.L_x_37:
[----:B-----5:R-:W-:Y:S01]  /*11130*/  LOP3.LUT R2, R2, 0xff, RZ, 0xc0, !PT ;  /* 0x000000ff02027812 */ /* 0x020fe200078ec0ff */
[----:B------:R-:W-:Y:S03]  /*11140*/  BSSY B1, `(.L_x_39) ;  /* 0x000000b000017945 */ /* 0x000fe60003800000 */
[----:B------:R-:W-:-:S05]  /*11150*/  F2FP.F16.E4M3.UNPACK_B R2, R2 ;  /* 0x00000002ff02723e */ /* 0x000fca00020006ff */
[----:B------:R-:W-:-:S05]  /*11160*/  HADD2.F32 R2, -RZ, R2.H0_H0 ;  /* 0x20000002ff027230 */ /* 0x000fca0000004100 */
[----:B------:R-:W-:-:S04]  /*11170*/  FMUL R2, R2, UR21 ;  /* 0x0000001502027c20 */ /* 0x000fc80008400000 */
[--C-:B------:R-:W-:Y:S01]  /*11180*/  FFMA R3, R3, UR20, R2.reuse ;  /* 0x0000001403037c23 */ /* 0x100fe20008000002 */
[----:B------:R-:W-:-:S04]  /*11190*/  PRMT R2, RZ, 0x7610, R2 ;  /* 0x00007610ff027816 */ /* 0x000fc80000000002 */
[----:B------:R-:W-:-:S05]  /*111a0*/  F2FP.SATFINITE.E4M3.F32.PACK_AB_MERGE_C R3, RZ, R3, RZ ;  /* 0x00000003ff03723e */ /* 0x000fca00048070ff */
[----:B------:R2:W-:Y:S01]  /*111b0*/  @!P1 STG.E.U8 desc[UR14][R24.64], R3 ;  /* 0x0000000318009986 */ /* 0x0005e2000c10110e */
[----:B------:R-:W-:-:S13]  /*111c0*/  ISETP.LT.OR P1, PT, R0, 0x2, !P0 ;  /* 0x000000020000780c */ /* 0x000fda0004721670 */
[----:B--2---:R-:W-:Y:S05]  /*111d0*/  @P1 BRA `(.L_x_40) ;  /* 0x0000000000041947 */ /* 0x004fea0003800000 */
[----:B------:R2:W5:Y:S02]  /*111e0*/  LDG.E.U8 R2, desc[UR14][R32.64+0x1] ;  /* 0x0000010e20027981 */ /* 0x000564000c1e1100 */
.L_x_40:
[----:B------:R-:W-:Y:S05]  /*111f0*/  BSYNC B1 ;  /* 0x0000000000017941 */ /* 0x000fea0003800000 */
.L_x_39:
[----:B-----5:R-:W-:Y:S01]  /*11200*/  LOP3.LUT R2, R2, 0xff, RZ, 0xc0, !PT ;  /* 0x000000ff02027812 */ /* 0x020fe200078ec0ff */
[----:B------:R-:W-:Y:S03]  /*11210*/  BSSY B1, `(.L_x_41) ;  /* 0x0000013000017945 */ /* 0x000fe60003800000 */
[----:B------:R-:W-:-:S05]  /*11220*/  F2FP.F16.E4M3.UNPACK_B R2, R2 ;  /* 0x00000002ff02723e */ /* 0x000fca00020006ff */
[----:B------:R-:W-:-:S05]  /*11230*/  HADD2.F32 R2, -RZ, R2.H0_H0 ;  /* 0x20000002ff027230 */ /* 0x000fca0000004100 */
[----:B------:R-:W-:-:S04]  /*11240*/  FMUL R2, R2, UR21 ;  /* 0x0000001502027c20 */ /* 0x000fc80008400000 */
[----:B------:R-:W-:-:S05]  /*11250*/  FFMA R4, R4, UR20, R2 ;  /* 0x0000001404047c23 */ /* 0x000fca0008000002 */
[----:B------:R-:W-:-:S05]  /*11260*/  F2FP.SATFINITE.E4M3.F32.PACK_AB_MERGE_C R4, RZ, R4, RZ ;  /* 0x00000004ff04723e */ /* 0x000fca00048070ff */
[----:B------:R3:W-:Y:S01]  /*11270*/  @!P1 STG.E.U8 desc[UR14][R24.64+0x1], R4 ;  /* 0x0000010418009986 */ /* 0x0007e2000c10110e */
[----:B------:R-:W-:-:S05]  /*11280*/  IADD3 R2, P1, R35, 0x8, RZ ;  /* 0x0000000823027810 */ /* 0x000fca0007f3e0ff */
[----:B------:R-:W-:-:S04]  /*11290*/  IMAD.X R3, RZ, RZ, R37, P1 ;  /* 0x000000ffff037224 */ /* 0x000fc800008e0625 */
[----:B------:R-:W-:-:S04]  /*112a0*/  IMAD R3, R3, UR6, RZ ;  /* 0x0000000603037c24 */ /* 0x000fc8000f8e02ff */
[C---:B---3--:R-:W-:Y:S02]  /*112b0*/  IMAD R4, R2.reuse, UR7, R3 ;  /* 0x0000000702047c24 */ /* 0x048fe4000f8e0203 */
[----:B------:R-:W-:-:S03]  /*112c0*/  IMAD.WIDE.U32 R2, R2, UR6, R38 ;  /* 0x0000000602027c25 */ /* 0x000fc6000f8e0026 */
[----:B------:R-:W-:-:S04]  /*112d0*/  IADD3 R2, P1, R2, UR10, RZ ;  /* 0x0000000a02027c10 */ /* 0x000fc8000ff3e0ff */
[--C-:B------:R-:W-:Y:S02]  /*112e0*/  IADD3.X R3, R3, UR11, R4.reuse, P1, !PT ;  /* 0x0000000b03037c10 */ /* 0x100fe40008ffe404 */
[----:B------:R-:W-:Y:S02]  /*112f0*/  ISETP.GE.AND P1, PT, R34, 0x9, PT ;  /* 0x000000092200780c */ /* 0x000fe40003f26270 */
[----:B------:R-:W-:Y:S02]  /*11300*/  PRMT R4, RZ, 0x7610, R4 ;  /* 0x00007610ff047816 */ /* 0x000fe40000000004 */
[----:B------:R-:W-:-:S13]  /*11310*/  ISETP.LT.OR P2, PT, R0, 0x1, !P1 ;  /* 0x000000010000780c */ /* 0x000fda0004f41670 */
[----:B------:R-:W-:Y:S05]  /*11320*/  @P2 BRA `(.L_x_42) ;  /* 0x0000000000042947 */ /* 0x000fea0003800000 */
[----:B------:R3:W5:Y:S02]  /*11330*/  LDG.E.U8 R4, desc[UR14][R2.64] ;  /* 0x0000000e02047981 */ /* 0x000764000c1e1100 */
.L_x_42:
[----:B------:R-:W-:Y:S05]  /*11340*/  BSYNC B1 ;  /* 0x0000000000017941 */ /* 0x000fea0003800000 */
.L_x_41:
        /* <DEDUP_REMOVED lines=10> */
[----:B----4-:R-:W-:Y:S05]  /*113f0*/  @P2 BRA `(.L_x_44) ;  /* 0x0000000000042947 */ /* 0x010fea0003800000 */
[----:B------:R4:W5:Y:S02]  /*11400*/  LDG.E.U8 R4, desc[UR14][R2.64+0x1] ;  /* 0x0000010e02047981 */ /* 0x000964000c1e1100 */
.L_x_44:
[----:B------:R-:W-:Y:S05]  /*11410*/  BSYNC B1 ;  /* 0x0000000000017941 */ /* 0x000fea0003800000 */
.L_x_43:
[----:B-----5:R-:W-:Y:S01]  /*11420*/  LOP3.LUT R4, R4, 0xff, RZ, 0xc0, !PT ;  /* 0x000000ff04047812 */ /* 0x020fe200078ec0ff */
[----:B------:R-:W-:Y:S01]  /*11430*/  BSSY B1, `(.L_x_45) ;  /* 0x000000b000017945 */ /* 0x000fe20003800000 */
[----:B------:R-:W-:Y:S02]  /*11440*/  ISETP.LT.OR P3, PT, R0, 0x9, !P0 ;  /* 0x000000090000780c */ /* 0x000fe40004761670 */
[----:B------:R-:W-:-:S05]  /*11450*/  F2FP.F16.E4M3.UNPACK_B R4, R4 ;  /* 0x00000004ff04723e */ /* 0x000fca00020006ff */
[----:B------:R-:W-:-:S05]  /*11460*/  HADD2.F32 R4, -RZ, R4.H0_H0 ;  /* 0x20000004ff047230 */ /* 0x000fca0000004100 */
[----:B------:R-:W-:-:S04]  /*11470*/  FMUL R4, R4, UR21 ;  /* 0x0000001504047c20 */ /* 0x000fc80008400000 */
[--C-:B------:R-:W-:Y:S01]  /*11480*/  FFMA R6, R6, UR20, R4.reuse ;  /* 0x0000001406067c23 */ /* 0x100fe20008000004 */
[----:B------:R-:W-:-:S04]  /*11490*/  PRMT R4, RZ, 0x7610, R4 ;  /* 0x00007610ff047816 */ /* 0x000fc80000000004 */
[----:B------:R-:W-:-:S05]  /*114a0*/  F2FP.SATFINITE.E4M3.F32.PACK_AB_MERGE_C R6, RZ, R6, RZ ;  /* 0x00000006ff06723e */ /* 0x000fca00048070ff */
[----:B------:R0:W-:Y:S01]  /*114b0*/  @!P2 STG.E.U8 desc[UR14][R26.64+0x1], R6 ;  /* 0x000001061a00a986 */ /* 0x0001e2000c10110e */
[----:B------:R-:W-:Y:S05]  /*114c0*/  @P3 BRA `(.L_x_46) ;  /* 0x0000000000043947 */ /* 0x000fea0003800000 */
[----:B------:R0:W5:Y:S02]  /*114d0*/  LDG.E.U8 R4, desc[UR14][R32.64+0x8] ;  /* 0x0000080e20047981 */ /* 0x000164000c1e1100 */
.L_x_46:
[----:B------:R-:W-:Y:S05]  /*114e0*/  BSYNC B1 ;  /* 0x0000000000017941 */ /* 0x000fea0003800000 */
.L_x_45:
        /* <DEDUP_REMOVED lines=12> */
.L_x_48:
[----:B------:R-:W-:Y:S05]  /*115b0*/  BSYNC B1 ;  /* 0x0000000000017941 */ /* 0x000fea0003800000 */
.L_x_47:
        /* <DEDUP_REMOVED lines=12> */
.L_x_50:
[----:B------:R-:W-:Y:S05]  /*11680*/  BSYNC B1 ;  /* 0x0000000000017941 */ /* 0x000fea0003800000 */
.L_x_49:
        /* <DEDUP_REMOVED lines=12> */
.L_x_52:
[----:B------:R-:W-:Y:S05]  /*11750*/  BSYNC B1 ;  /* 0x0000000000017941 */ /* 0x000fea0003800000 */
.L_x_51:
        /* <DEDUP_REMOVED lines=12> */
.L_x_54:
[----:B------:R-:W-:Y:S05]  /*11820*/  BSYNC B1 ;  /* 0x0000000000017941 */ /* 0x000fea0003800000 */
.L_x_53:
        /* <DEDUP_REMOVED lines=12> */
.L_x_56:
[----:B------:R-:W-:Y:S05]  /*118f0*/  BSYNC B1 ;  /* 0x0000000000017941 */ /* 0x000fea0003800000 */
.L_x_55:
        /* <DEDUP_REMOVED lines=12> */
.L_x_58:
[----:B------:R-:W-:Y:S05]  /*119c0*/  BSYNC B1 ;  /* 0x0000000000017941 */ /* 0x000fea0003800000 */
.L_x_57:
        /* <DEDUP_REMOVED lines=12> */
.L_x_60:
[----:B------:R-:W-:Y:S05]  /*11a90*/  BSYNC B1 ;  /* 0x0000000000017941 */ /* 0x000fea0003800000 */
.L_x_59:
        /* <DEDUP_REMOVED lines=12> */
.L_x_62:
[----:B------:R-:W-:Y:S05]  /*11b60*/  BSYNC B1 ;  /* 0x0000000000017941 */ /* 0x000fea0003800000 */
.L_x_61:
        /* <DEDUP_REMOVED lines=12> */
.L_x_64:
[----:B------:R-:W-:Y:S05]  /*11c30*/  BSYNC B1 ;  /* 0x0000000000017941 */ /* 0x000fea0003800000 */
.L_x_63:
        /* <DEDUP_REMOVED lines=12> */
.L_x_66:
[----:B------:R-:W-:Y:S05]  /*11d00*/  BSYNC B1 ;  /* 0x0000000000017941 */ /* 0x000fea0003800000 */
.L_x_65:
        /* <DEDUP_REMOVED lines=12> */
.L_x_68:
[----:B------:R-:W-:Y:S05]  /*11dd0*/  BSYNC B1 ;  /* 0x0000000000017941 */ /* 0x000fea0003800000 */
.L_x_67:
        /* <DEDUP_REMOVED lines=12> */
.L_x_70:
[----:B------:R-:W-:Y:S05]  /*11ea0*/  BSYNC B1 ;  /* 0x0000000000017941 */ /* 0x000fea0003800000 */
.L_x_69:
        /* <DEDUP_REMOVED lines=12> */
.L_x_72:
[----:B------:R-:W-:Y:S05]  /*11f70*/  BSYNC B1 ;  /* 0x0000000000017941 */ /* 0x000fea0003800000 */
.L_x_71:
        /* <DEDUP_REMOVED lines=12> */
.L_x_74:
[----:B------:R-:W-:Y:S05]  /*12040*/  BSYNC B1 ;  /* 0x0000000000017941 */ /* 0x000fea0003800000 */
.L_x_73:
        /* <DEDUP_REMOVED lines=12> */
.L_x_76:
[----:B------:R-:W-:Y:S05]  /*12110*/  BSYNC B1 ;  /* 0x0000000000017941 */ /* 0x000fea0003800000 */
.L_x_75:
        /* <DEDUP_REMOVED lines=12> */
.L_x_78:
[----:B------:R-:W-:Y:S05]  /*121e0*/  BSYNC B1 ;  /* 0x0000000000017941 */ /* 0x000fea0003800000 */
.L_x_77:
        /* <DEDUP_REMOVED lines=12> */
.L_x_80:
[----:B------:R-:W-:Y:S05]  /*122b0*/  BSYNC B1 ;  /* 0x0000000000017941 */ /* 0x000fea0003800000 */
.L_x_79:
        /* <DEDUP_REMOVED lines=12> */
.L_x_82:
[----:B------:R-:W-:Y:S05]  /*12380*/  BSYNC B1 ;  /* 0x0000000000017941 */ /* 0x000fea0003800000 */
.L_x_81:
        /* <DEDUP_REMOVED lines=12> */
.L_x_84:
[----:B------:R-:W-:Y:S05]  /*12450*/  BSYNC B1 ;  /* 0x0000000000017941 */ /* 0x000fea0003800000 */
.L_x_83:
        /* <DEDUP_REMOVED lines=12> */
.L_x_86:
[----:B------:R-:W-:Y:S05]  /*12520*/  BSYNC B1 ;  /* 0x0000000000017941 */ /* 0x000fea0003800000 */
.L_x_85:
        /* <DEDUP_REMOVED lines=12> */
.L_x_88:
[----:B------:R-:W-:Y:S05]  /*125f0*/  BSYNC B1 ;  /* 0x0000000000017941 */ /* 0x000fea0003800000 */
.L_x_87:
        /* <DEDUP_REMOVED lines=12> */
.L_x_90:
[----:B------:R-:W-:Y:S05]  /*126c0*/  BSYNC B1 ;  /* 0x0000000000017941 */ /* 0x000fea0003800000 */
.L_x_89:
        /* <DEDUP_REMOVED lines=12> */
.L_x_92:
[----:B------:R-:W-:Y:S05]  /*12790*/  BSYNC B1 ;  /* 0x0000000000017941 */ /* 0x000fea0003800000 */
.L_x_91:
        /* <DEDUP_REMOVED lines=12> */
.L_x_94:
[----:B------:R-:W-:Y:S05]  /*12860*/  BSYNC B1 ;  /* 0x0000000000017941 */ /* 0x000fea0003800000 */
.L_x_93:
        /* <DEDUP_REMOVED lines=12> */
.L_x_96:
[----:B------:R-:W-:Y:S05]  /*12930*/  BSYNC B1 ;  /* 0x0000000000017941 */ /* 0x000fea0003800000 */
.L_x_95:
        /* <DEDUP_REMOVED lines=12> */
.L_x_98:
[----:B------:R-:W-:Y:S05]  /*12a00*/  BSYNC B1 ;  /* 0x0000000000017941 */ /* 0x000fea0003800000 */
.L_x_97:
        /* <DEDUP_REMOVED lines=12> */
.L_x_100:
[----:B------:R-:W-:Y:S05]  /*12ad0*/  BSYNC B1 ;  /* 0x0000000000017941 */ /* 0x000fea0003800000 */
.L_x_99:
        /* <DEDUP_REMOVED lines=12> */
.L_x_102:
[----:B------:R-:W-:Y:S05]  /*12ba0*/  BSYNC B1 ;  /* 0x0000000000017941 */ /* 0x000fea0003800000 */
.L_x_101:
        /* <DEDUP_REMOVED lines=12> */
.L_x_104:
[----:B------:R-:W-:Y:S05]  /*12c70*/  BSYNC B1 ;  /* 0x0000000000017941 */ /* 0x000fea0003800000 */
.L_x_103:
        /* <DEDUP_REMOVED lines=12> */
.L_x_106:
[----:B------:R-:W-:Y:S05]  /*12d40*/  BSYNC B1 ;  /* 0x0000000000017941 */ /* 0x000fea0003800000 */
.L_x_105:
        /* <DEDUP_REMOVED lines=12> */
.L_x_108:
[----:B------:R-:W-:Y:S05]  /*12e10*/  BSYNC B1 ;  /* 0x0000000000017941 */ /* 0x000fea0003800000 */
.L_x_107:
        /* <DEDUP_REMOVED lines=12> */
.L_x_110:
[----:B------:R-:W-:Y:S05]  /*12ee0*/  BSYNC B1 ;  /* 0x0000000000017941 */ /* 0x000fea0003800000 */
.L_x_109:
        /* <DEDUP_REMOVED lines=12> */
.L_x_112:
[----:B------:R-:W-:Y:S05]  /*12fb0*/  BSYNC B1 ;  /* 0x0000000000017941 */ /* 0x000fea0003800000 */
.L_x_111:
        /* <DEDUP_REMOVED lines=12> */
.L_x_114:
[----:B------:R-:W-:Y:S05]  /*13080*/  BSYNC B1 ;  /* 0x0000000000017941 */ /* 0x000fea0003800000 */
.L_x_113:
        /* <DEDUP_REMOVED lines=12> */
.L_x_116:
[----:B------:R-:W-:Y:S05]  /*13150*/  BSYNC B1 ;  /* 0x0000000000017941 */ /* 0x000fea0003800000 */
.L_x_115:
        /* <DEDUP_REMOVED lines=12> */
.L_x_118:
[----:B------:R-:W-:Y:S05]  /*13220*/  BSYNC B1 ;  /* 0x0000000000017941 */ /* 0x000fea0003800000 */
.L_x_117:
        /* <DEDUP_REMOVED lines=12> */
.L_x_120:
[----:B------:R-:W-:Y:S05]  /*132f0*/  BSYNC B1 ;  /* 0x0000000000017941 */ /* 0x000fea0003800000 */
.L_x_119:
        /* <DEDUP_REMOVED lines=12> */
.L_x_122:
[----:B------:R-:W-:Y:S05]  /*133c0*/  BSYNC B1 ;  /* 0x0000000000017941 */ /* 0x000fea0003800000 */
.L_x_121:
[----:B-----5:R-:W-:Y:S01]  /*133d0*/  LOP3.LUT R4, R4, 0xff, RZ, 0xc0, !PT ;  /* 0x000000ff04047812 */ /* 0x020fe200078ec0ff */
[----:B------:R-:W-:Y:S01]  /*133e0*/  BSSY B1, `(.L_x_123) ;  /* 0x000000b000017945 */ /* 0x000fe20003800000 */
[----:B------:R-:W-:Y:S02]  /*133f0*/  ISETP.LT.OR P2, PT, R0, 0x52, !P1 ;  /* 0x000000520000780c */ /* 0x000fe40004f41670 */
[----:B------:R-:W-:-:S05]  /*13400*/  F2FP.F16.E4M3.UNPACK_B R4, R4 ;  /* 0x00000004ff04723e */ /* 0x000fca00020006ff */
[----:B------:R-:W-:-:S05]  /*13410*/  HADD2.F32 R4, -RZ, R4.H0_H0 ;  /* 0x20000004ff047230 */ /* 0x000fca0000004100 */
[----:B------:R-:W-:-:S04]  /*13420*/  FMUL R4, R4, UR21 ;  /* 0x0000001504047c20 */ /* 0x000fc80008400000 */
[----:B------:R-:W-:-:S05]  /*13430*/  FFMA R4, R173, UR20, R4 ;  /* 0x00000014ad047c23 */ /* 0x000fca0008000004 */
[----:B------:R-:W-:Y:S02]  /*13440*/  F2FP.SATFINITE.E4M3.F32.PACK_AB_MERGE_C R5, RZ, R4, RZ ;  /* 0x00000004ff05723e */ /* 0x000fe400048070ff */
[----:B------:R-:W-:-:S03]  /*13450*/  PRMT R4, RZ, 0x7610, R4 ;  /* 0x00007610ff047816 */ /* 0x000fc60000000004 */
[----:B------:R0:W-:Y:S01]  /*13460*/  @!P3 STG.E.U8 desc[UR14][R26.64+0x50], R5 ;  /* 0x000050051a00b986 */ /* 0x0001e2000c10110e */
[----:B------:R-:W-:Y:S05]  /*13470*/  @P2 BRA `(.L_x_124) ;  /* 0x0000000000042947 */ /* 0x000fea0003800000 */
[----:B------:R0:W5:Y:S02]  /*13480*/  LDG.E.U8 R4, desc[UR14][R2.64+0x51] ;  /* 0x0000510e02047981 */ /* 0x000164000c1e1100 */
.L_x_124:
[----:B------:R-:W-:Y:S05]  /*13490*/  BSYNC B1 ;  /* 0x0000000000017941 */ /* 0x000fea0003800000 */
.L_x_123:
[----:B-----5:R-:W-:Y:S01]  /*134a0*/  LOP3.LUT R4, R4, 0xff, RZ, 0xc0, !PT ;  /* 0x000000ff04047812 */ /* 0x020fe200078ec0ff */
[----:B------:R-:W-:Y:S01]  /*134b0*/  BSSY B1, `(.L_x_125) ;  /* 0x000000b000017945 */ /* 0x000fe20003800000 */
[----:B------:R-:W-:Y:S02]  /*134c0*/  ISETP.LT.OR P3, PT, R0, 0x59, !P0 ;  /* 0x000000590000780c */ /* 0x000fe40004761670 */
[----:B------:R-:W-:-:S05]  /*134d0*/  F2FP.F16.E4M3.UNPACK_B R4, R4 ;  /* 0x00000004ff04723e */ /* 0x000fca00020006ff */
[----:B------:R-:W-:-:S05]  /*134e0*/  HADD2.F32 R4, -RZ, R4.H0_H0 ;  /* 0x20000004ff047230 */ /* 0x000fca0000004100 */
[----:B------:R-:W-:-:S04]  /*134f0*/  FMUL R4, R4, UR21 ;  /* 0x0000001504047c20 */ /* 0x000fc80008400000 */
[----:B------:R-:W-:-:S05]  /*13500*/  FFMA R4, R174, UR20, R4 ;  /* 0x00000014ae047c23 */ /* 0x000fca0008000004 */
[----:B0-----:R-:W-:Y:S02]  /*13510*/  F2FP.SATFINITE.E4M3.F32.PACK_AB_MERGE_C R5, RZ, R4, RZ ;  /* 0x00000004ff05723e */ /* 0x001fe400048070ff */
[----:B------:R-:W-:-:S03]  /*13520*/  PRMT R4, RZ, 0x7610, R4 ;  /* 0x00007610ff047816 */ /* 0x000fc60000000004 */
[----:B------:R0:W-:Y:S01]  /*13530*/  @!P2 STG.E.U8 desc[UR14][R26.64+0x51], R5 ;  /* 0x000051051a00a986 */ /* 0x0001e2000c10110e */
[----:B------:R-:W-:Y:S05]  /*13540*/  @P3 BRA `(.L_x_126) ;  /* 0x0000000000043947 */ /* 0x000fea0003800000 */
[----:B------:R0:W5:Y:S02]  /*13550*/  LDG.E.U8 R4, desc[UR14][R32.64+0x58] ;  /* 0x0000580e20047981 */ /* 0x000164000c1e1100 */
.L_x_126:
[----:B------:R-:W-:Y:S05]  /*13560*/  BSYNC B1 ;  /* 0x0000000000017941 */ /* 0x000fea0003800000 */
.L_x_125:
        /* <DEDUP_REMOVED lines=12> */
.L_x_128:
[----:B------:R-:W-:Y:S05]  /*13630*/  BSYNC B1 ;  /* 0x0000000000017941 */ /* 0x000fea0003800000 */
.L_x_127:
[----:B-----5:R-:W-:Y:S01]  /*13640*/  LOP3.LUT R4, R4, 0xff, RZ, 0xc0, !PT ;  /* 0x000000ff04047812 */ /* 0x020fe200078ec0ff */
[----:B------:R-:W-:Y:S01]  /*13650*/  BSSY B1, `(.L_x_129) ;  /* 0x000000b000017945 */ /* 0x000fe20003800000 */
[----:B------:R-:W-:Y:S02]  /*13660*/  ISETP.LT.OR P3, PT, R0, 0x59, !P1 ;  /* 0x000000590000780c */ /* 0x000fe40004f61670 */
[----:B------:R-:W-:-:S05]  /*13670*/  F2FP.F16.E4M3.UNPACK_B R4, R4 ;  /* 0x00000004ff04723e */ /* 0x000fca00020006ff */
[----:B------:R-:W-:-:S05]  /*13680*/  HADD2.F32 R4, -RZ, R4.H0_H0 ;  /* 0x20000004ff047230 */ /* 0x000fca0000004100 */
[----:B0-----:R-:W-:Y:S01]  /*13690*/  FMUL R5, R4, UR21 ;  /* 0x0000001504057c20 */ /* 0x001fe20008400000 */
[----:B------:R-:W-:-:S03]  /*136a0*/  PRMT R4, RZ, 0x7610, R4 ;  /* 0x00007610ff047816 */ /* 0x000fc60000000004 */
[----:B------:R-:W-:-:S05]  /*136b0*/  FFMA R5, R176, UR20, R5 ;  /* 0x00000014b0057c23 */ /* 0x000fca0008000005 */
[----:B------:R-:W-:-:S05]  /*136c0*/  F2FP.SATFINITE.E4M3.F32.PACK_AB_MERGE_C R5, RZ, R5, RZ ;  /* 0x00000005ff05723e */ /* 0x000fca00048070ff */
[----:B------:R0:W-:Y:S01]  /*136d0*/  @!P2 STG.E.U8 desc[UR14][R24.64+0x59], R5 ;  /* 0x000059051800a986 */ /* 0x0001e2000c10110e */
[----:B------:R-:W-:Y:S05]  /*136e0*/  @P3 BRA `(.L_x_130) ;  /* 0x0000000000043947 */ /* 0x000fea0003800000 */
[----:B------:R0:W5:Y:S02]  /*136f0*/  LDG.E.U8 R4, desc[UR14][R2.64+0x58] ;  /* 0x0000580e02047981 */ /* 0x000164000c1e1100 */
.L_x_130:
[----:B------:R-:W-:Y:S05]  /*13700*/  BSYNC B1 ;  /* 0x0000000000017941 */ /* 0x000fea0003800000 */
.L_x_129:
        /* <DEDUP_REMOVED lines=12> */
.L_x_132:
[----:B------:R-:W-:Y:S05]  /*137d0*/  BSYNC B1 ;  /* 0x0000000000017941 */ /* 0x000fea0003800000 */
.L_x_131:
        /* <DEDUP_REMOVED lines=12> */
.L_x_134:
[----:B------:R-:W-:Y:S05]  /*138a0*/  BSYNC B1 ;  /* 0x0000000000017941 */ /* 0x000fea0003800000 */
.L_x_133:
        /* <DEDUP_REMOVED lines=12> */
.L_x_136:
[----:B------:R-:W-:Y:S05]  /*13970*/  BSYNC B1 ;  /* 0x0000000000017941 */ /* 0x000fea0003800000 */
.L_x_135:
        /* <DEDUP_REMOVED lines=12> */
.L_x_138:
[----:B------:R-:W-:Y:S05]  /*13a40*/  BSYNC B1 ;  /* 0x0000000000017941 */ /* 0x000fea0003800000 */
.L_x_137:
        /* <DEDUP_REMOVED lines=12> */
.L_x_140:
[----:B------:R-:W-:Y:S05]  /*13b10*/  BSYNC B1 ;  /* 0x0000000000017941 */ /* 0x000fea0003800000 */
.L_x_139:
        /* <DEDUP_REMOVED lines=12> */
.L_x_142:
[----:B------:R-:W-:Y:S05]  /*13be0*/  BSYNC B1 ;  /* 0x0000000000017941 */ /* 0x000fea0003800000 */
.L_x_141:
        /* <DEDUP_REMOVED lines=12> */
.L_x_144:
[----:B------:R-:W-:Y:S05]  /*13cb0*/  BSYNC B1 ;  /* 0x0000000000017941 */ /* 0x000fea0003800000 */
.L_x_143:
        /* <DEDUP_REMOVED lines=12> */
.L_x_146:
[----:B------:R-:W-:Y:S05]  /*13d80*/  BSYNC B1 ;  /* 0x0000000000017941 */ /* 0x000fea0003800000 */
.L_x_145:
        /* <DEDUP_REMOVED lines=12> */
.L_x_148:
[----:B------:R-:W-:Y:S05]  /*13e50*/  BSYNC B1 ;  /* 0x0000000000017941 */ /* 0x000fea0003800000 */
.L_x_147:
        /* <DEDUP_REMOVED lines=12> */
.L_x_150:
[----:B------:R-:W-:Y:S05]  /*13f20*/  BSYNC B1 ;  /* 0x0000000000017941 */ /* 0x000fea0003800000 */
.L_x_149:
        /* <DEDUP_REMOVED lines=12> */
.L_x_152:
[----:B------:R-:W-:Y:S05]  /*13ff0*/  BSYNC B1 ;  /* 0x0000000000017941 */ /* 0x000fea0003800000 */
.L_x_151:
        /* <DEDUP_REMOVED lines=12> */
.L_x_154:
[----:B------:R-:W-:Y:S05]  /*140c0*/  BSYNC B1 ;  /* 0x0000000000017941 */ /* 0x000fea0003800000 */
.L_x_153:
        /* <DEDUP_REMOVED lines=12> */
.L_x_156:
[----:B------:R-:W-:Y:S05]  /*14190*/  BSYNC B1 ;  /* 0x0000000000017941 */ /* 0x000fea0003800000 */
.L_x_155:
        /* <DEDUP_REMOVED lines=12> */
.L_x_158:
[----:B------:R-:W-:Y:S05]  /*14260*/  BSYNC B1 ;  /* 0x0000000000017941 */ /* 0x000fea0003800000 */
.L_x_157:
        /* <DEDUP_REMOVED lines=12> */
.L_x_160:
[----:B------:R-:W-:Y:S05]  /*14330*/  BSYNC B1 ;  /* 0x0000000000017941 */ /* 0x000fea0003800000 */
.L_x_159:
        /* <DEDUP_REMOVED lines=12> */
.L_x_162:
[----:B------:R-:W-:Y:S05]  /*14400*/  BSYNC B1 ;  /* 0x0000000000017941 */ /* 0x000fea0003800000 */
.L_x_161:
        /* <DEDUP_REMOVED lines=12> */
.L_x_164:
[----:B------:R-:W-:Y:S05]  /*144d0*/  BSYNC B1 ;  /* 0x0000000000017941 */ /* 0x000fea0003800000 */
.L_x_163:
        /* <DEDUP_REMOVED lines=12> */
.L_x_166:
[----:B------:R-:W-:Y:S05]  /*145a0*/  BSYNC B1 ;  /* 0x0000000000017941 */ /* 0x000fea0003800000 */
.L_x_165:
        /* <DEDUP_REMOVED lines=12> */
.L_x_168:
[----:B------:R-:W-:Y:S05]  /*14670*/  BSYNC B1 ;  /* 0x0000000000017941 */ /* 0x000fea0003800000 */
.L_x_167:
        /* <DEDUP_REMOVED lines=12> */
.L_x_170:
[----:B------:R-:W-:Y:S05]  /*14740*/  BSYNC B1 ;  /* 0x0000000000017941 */ /* 0x000fea0003800000 */
.L_x_169:
        /* <DEDUP_REMOVED lines=12> */
.L_x_172:
[----:B------:R-:W-:Y:S05]  /*14810*/  BSYNC B1 ;  /* 0x0000000000017941 */ /* 0x000fea0003800000 */
.L_x_171:
        /* <DEDUP_REMOVED lines=12> */
.L_x_174:
[----:B------:R-:W-:Y:S05]  /*148e0*/  BSYNC B1 ;  /* 0x0000000000017941 */ /* 0x000fea0003800000 */
.L_x_173:
        /* <DEDUP_REMOVED lines=12> */
.L_x_176:
[----:B------:R-:W-:Y:S05]  /*149b0*/  BSYNC B1 ;  /* 0x0000000000017941 */ /* 0x000fea0003800000 */
.L_x_175:
        /* <DEDUP_REMOVED lines=12> */
.L_x_178:
[----:B------:R-:W-:Y:S05]  /*14a80*/  BSYNC B1 ;  /* 0x0000000000017941 */ /* 0x000fea0003800000 */
.L_x_177:
        /* <DEDUP_REMOVED lines=12> */
.L_x_180:
[----:B------:R-:W-:Y:S05]  /*14b50*/  BSYNC B1 ;  /* 0x0000000000017941 */ /* 0x000fea0003800000 */
.L_x_179:
        /* <DEDUP_REMOVED lines=12> */
.L_x_182:
[----:B------:R-:W-:Y:S05]  /*14c20*/  BSYNC B1 ;  /* 0x0000000000017941 */ /* 0x000fea0003800000 */
.L_x_181:
        /* <DEDUP_REMOVED lines=12> */
.L_x_184:
[----:B------:R-:W-:Y:S05]  /*14cf0*/  BSYNC B1 ;  /* 0x0000000000017941 */ /* 0x000fea0003800000 */
.L_x_183:
        /* <DEDUP_REMOVED lines=12> */
.L_x_186:
[----:B------:R-:W-:Y:S05]  /*14dc0*/  BSYNC B1 ;  /* 0x0000000000017941 */ /* 0x000fea0003800000 */
.L_x_185:
        /* <DEDUP_REMOVED lines=12> */
.L_x_188:
[----:B------:R-:W-:Y:S05]  /*14e90*/  BSYNC B1 ;  /* 0x0000000000017941 */ /* 0x000fea0003800000 */
.L_x_187:
        /* <DEDUP_REMOVED lines=12> */
.L_x_190:
[----:B------:R-:W-:Y:S05]  /*14f60*/  BSYNC B1 ;  /* 0x0000000000017941 */ /* 0x000fea0003800000 */
.L_x_189:
        /* <DEDUP_REMOVED lines=12> */
.L_x_192:
[----:B------:R-:W-:Y:S05]  /*15030*/  BSYNC B1 ;  /* 0x0000000000017941 */ /* 0x000fea0003800000 */
.L_x_191:
        /* <DEDUP_REMOVED lines=12> */
.L_x_194:
[----:B------:R-:W-:Y:S05]  /*15100*/  BSYNC B1 ;  /* 0x0000000000017941 */ /* 0x000fea0003800000 */
.L_x_193:
        /* <DEDUP_REMOVED lines=12> */
.L_x_196:
[----:B------:R-:W-:Y:S05]  /*151d0*/  BSYNC B1 ;  /* 0x0000000000017941 */ /* 0x000fea0003800000 */
.L_x_195:
        /* <DEDUP_REMOVED lines=12> */
.L_x_198:
[----:B------:R-:W-:Y:S05]  /*152a0*/  BSYNC B1 ;  /* 0x0000000000017941 */ /* 0x000fea0003800000 */
.L_x_197:
        /* <DEDUP_REMOVED lines=12> */
.L_x_200:
[----:B------:R-:W-:Y:S05]  /*15370*/  BSYNC B1 ;  /* 0x0000000000017941 */ /* 0x000fea0003800000 */
.L_x_199:
        /* <DEDUP_REMOVED lines=12> */
.L_x_202:
[----:B------:R-:W-:Y:S05]  /*15440*/  BSYNC B1 ;  /* 0x0000000000017941 */ /* 0x000fea0003800000 */
.L_x_201:
        /* <DEDUP_REMOVED lines=12> */
.L_x_204:
[----:B------:R-:W-:Y:S05]  /*15510*/  BSYNC B1 ;  /* 0x0000000000017941 */ /* 0x000fea0003800000 */
.L_x_203:
        /* <DEDUP_REMOVED lines=12> */
.L_x_206:
[----:B------:R-:W-:Y:S05]  /*155e0*/  BSYNC B1 ;  /* 0x0000000000017941 */ /* 0x000fea0003800000 */
.L_x_205:
        /* <DEDUP_REMOVED lines=12> */
.L_x_208:
[----:B------:R-:W-:Y:S05]  /*156b0*/  BSYNC B1 ;  /* 0x0000000000017941 */ /* 0x000fea0003800000 */
.L_x_207:
        /* <DEDUP_REMOVED lines=12> */
.L_x_210:
[----:B------:R-:W-:Y:S05]  /*15780*/  BSYNC B1 ;  /* 0x0000000000017941 */ /* 0x000fea0003800000 */
.L_x_209:
        /* <DEDUP_REMOVED lines=12> */
.L_x_212:
[----:B------:R-:W-:Y:S05]  /*15850*/  BSYNC B1 ;  /* 0x0000000000017941 */ /* 0x000fea0003800000 */
.L_x_211:
        /* <DEDUP_REMOVED lines=12> */
.L_x_214:
[----:B------:R-:W-:Y:S05]  /*15920*/  BSYNC B1 ;  /* 0x0000000000017941 */ /* 0x000fea0003800000 */
.L_x_213:
        /* <DEDUP_REMOVED lines=12> */
.L_x_216:
[----:B------:R-:W-:Y:S05]  /*159f0*/  BSYNC B1 ;  /* 0x0000000000017941 */ /* 0x000fea0003800000 */
.L_x_215:
        /* <DEDUP_REMOVED lines=12> */
.L_x_218:
[----:B------:R-:W-:Y:S05]  /*15ac0*/  BSYNC B1 ;  /* 0x0000000000017941 */ /* 0x000fea0003800000 */
.L_x_217:
        /* <DEDUP_REMOVED lines=12> */
.L_x_220:
[----:B------:R-:W-:Y:S05]  /*15b90*/  BSYNC B1 ;  /* 0x0000000000017941 */ /* 0x000fea0003800000 */
.L_x_219:
        /* <DEDUP_REMOVED lines=12> */
.L_x_222:
[----:B------:R-:W-:Y:S05]  /*15c60*/  BSYNC B1 ;  /* 0x0000000000017941 */ /* 0x000fea0003800000 */
.L_x_221:
        /* <DEDUP_REMOVED lines=12> */
.L_x_224:
[----:B------:R-:W-:Y:S05]  /*15d30*/  BSYNC B1 ;  /* 0x0000000000017941 */ /* 0x000fea0003800000 */
.L_x_223:
        /* <DEDUP_REMOVED lines=12> */
.L_x_226:
[----:B------:R-:W-:Y:S05]  /*15e00*/  BSYNC B1 ;  /* 0x0000000000017941 */ /* 0x000fea0003800000 */
.L_x_225:
        /* <DEDUP_REMOVED lines=12> */
.L_x_228:
[----:B------:R-:W-:Y:S05]  /*15ed0*/  BSYNC B1 ;  /* 0x0000000000017941 */ /* 0x000fea0003800000 */
.L_x_227:
        /* <DEDUP_REMOVED lines=12> */
.L_x_230:
[----:B------:R-:W-:Y:S05]  /*15fa0*/  BSYNC B1 ;  /* 0x0000000000017941 */ /* 0x000fea0003800000 */
.L_x_229:
        /* <DEDUP_REMOVED lines=12> */
.L_x_232:
[----:B------:R-:W-:Y:S05]  /*16070*/  BSYNC B1 ;  /* 0x0000000000017941 */ /* 0x000fea0003800000 */
.L_x_231:
        /* <DEDUP_REMOVED lines=12> */
.L_x_234:
[----:B------:R-:W-:Y:S05]  /*16140*/  BSYNC B1 ;  /* 0x0000000000017941 */ /* 0x000fea0003800000 */
.L_x_233:
        /* <DEDUP_REMOVED lines=12> */
.L_x_236:
[----:B------:R-:W-:Y:S05]  /*16210*/  BSYNC B1 ;  /* 0x0000000000017941 */ /* 0x000fea0003800000 */
.L_x_235:
        /* <DEDUP_REMOVED lines=12> */
.L_x_238:
[----:B------:R-:W-:Y:S05]  /*162e0*/  BSYNC B1 ;  /* 0x0000000000017941 */ /* 0x000fea0003800000 */
.L_x_237:
        /* <DEDUP_REMOVED lines=12> */
.L_x_240:
[----:B------:R-:W-:Y:S05]  /*163b0*/  BSYNC B1 ;  /* 0x0000000000017941 */ /* 0x000fea0003800000 */
.L_x_239:
        /* <DEDUP_REMOVED lines=12> */
.L_x_242:
[----:B------:R-:W-:Y:S05]  /*16480*/  BSYNC B1 ;  /* 0x0000000000017941 */ /* 0x000fea0003800000 */
.L_x_241:
        /* <DEDUP_REMOVED lines=12> */
.L_x_244:
[----:B------:R-:W-:Y:S05]  /*16550*/  BSYNC B1 ;  /* 0x0000000000017941 */ /* 0x000fea0003800000 */
.L_x_243:
        /* <DEDUP_REMOVED lines=12> */
.L_x_246:
[----:B------:R-:W-:Y:S05]  /*16620*/  BSYNC B1 ;  /* 0x0000000000017941 */ /* 0x000fea0003800000 */
.L_x_245:
        /* <DEDUP_REMOVED lines=12> */
.L_x_248:
[----:B------:R-:W-:Y:S05]  /*166f0*/  BSYNC B1 ;  /* 0x0000000000017941 */ /* 0x000fea0003800000 */
.L_x_247:
        /* <DEDUP_REMOVED lines=12> */
.L_x_250:
[----:B------:R-:W-:Y:S05]  /*167c0*/  BSYNC B1 ;  /* 0x0000000000017941 */ /* 0x000fea0003800000 */
.L_x_249:
        /* <DEDUP_REMOVED lines=12> */
.L_x_252:
[----:B------:R-:W-:Y:S05]  /*16890*/  BSYNC B1 ;  /* 0x0000000000017941 */ /* 0x000fea0003800000 */
.L_x_251:
[----:B0-----:R-:W2:Y:S01]  /*168a0*/  LDL.LU R5, [R1+0x200] ;  /* 0x0002000001057983 */ /* 0x001ea20000300800 */
[----:B-----5:R-:W-:Y:S01]  /*168b0*/  LOP3.LUT R4, R4, 0xff, RZ, 0xc0, !PT ;  /* 0x000000ff04047812 */ /* 0x020fe200078ec0ff */
[----:B------:R-:W-:Y:S01]  /*168c0*/  BSSY B1, `(.L_x_253) ;  /* 0x000000b000017945 */ /* 0x000fe20003800000 */
[----:B------:R-:W-:Y:S02]  /*168d0*/  ISETP.LT.OR P3, PT, R0, 0xd9, !P0 ;  /* 0x000000d90000780c */ /* 0x000fe40004761670 */
[----:B------:R-:W-:-:S05]  /*168e0*/  F2FP.F16.E4M3.UNPACK_B R4, R4 ;  /* 0x00000004ff04723e */ /* 0x000fca00020006ff */
[----:B------:R-:W-:-:S05]  /*168f0*/  HADD2.F32 R4, -RZ, R4.H0_H0 ;  /* 0x20000004ff047230 */ /* 0x000fca0000004100 */
[----:B------:R-:W-:-:S04]  /*16900*/  FMUL R4, R4, UR21 ;  /* 0x0000001504047c20 */ /* 0x000fc80008400000 */
[----:B--2---:R-:W-:-:S05]  /*16910*/  FFMA R4, R5, UR20, R4 ;  /* 0x0000001405047c23 */ /* 0x004fca0008000004 */
[----:B------:R-:W-:Y:S02]  /*16920*/  F2FP.SATFINITE.E4M3.F32.PACK_AB_MERGE_C R5, RZ, R4, RZ ;  /* 0x00000004ff05723e */ /* 0x000fe400048070ff */
[----:B------:R-:W-:-:S03]  /*16930*/  PRMT R4, RZ, 0x7610, R4 ;  /* 0x00007610ff047816 */ /* 0x000fc60000000004 */
[----:B------:R0:W-:Y:S01]  /*16940*/  @!P2 STG.E.U8 desc[UR14][R26.64+0xd1], R5 ;  /* 0x0000d1051a00a986 */ /* 0x0001e2000c10110e */
[----:B------:R-:W-:Y:S05]  /*16950*/  @P3 BRA `(.L_x_254) ;  /* 0x0000000000043947 */ /* 0x000fea0003800000 */
[----:B------:R2:W5:Y:S02]  /*16960*/  LDG.E.U8 R4, desc[UR14][R32.64+0xd8] ;  /* 0x0000d80e20047981 */ /* 0x000564000c1e1100 */
.L_x_254:
[----:B------:R-:W-:Y:S05]  /*16970*/  BSYNC B1 ;  /* 0x0000000000017941 */ /* 0x000fea0003800000 */
.L_x_253:
[----:B0-----:R-:W3:Y:S01]  /*16980*/  LDL.LU R5, [R1+0x204] ;  /* 0x0002040001057983 */ /* 0x001ee20000300800 */
[----:B-----5:R-:W-:Y:S01]  /*16990*/  LOP3.LUT R4, R4, 0xff, RZ, 0xc0, !PT ;  /* 0x000000ff04047812 */ /* 0x020fe200078ec0ff */
[----:B------:R-:W-:Y:S01]  /*169a0*/  BSSY B1, `(.L_x_255) ;  /* 0x000000b000017945 */ /* 0x000fe20003800000 */
[----:B------:R-:W-:Y:S02]  /*169b0*/  ISETP.LT.OR P2, PT, R0, 0xda, !P0 ;  /* 0x000000da0000780c */ /* 0x000fe40004741670 */
[----:B------:R-:W-:-:S05]  /*169c0*/  F2FP.F16.E4M3.UNPACK_B R4, R4 ;  /* 0x00000004ff04723e */ /* 0x000fca00020006ff */
[----:B------:R-:W-:-:S05]  /*169d0*/  HADD2.F32 R4, -RZ, R4.H0_H0 ;  /* 0x20000004ff047230 */ /* 0x000fca0000004100 */
[----:B------:R-:W-:-:S04]  /*169e0*/  FMUL R4, R4, UR21 ;  /* 0x0000001504047c20 */ /* 0x000fc80008400000 */
[----:B---3--:R-:W-:-:S05]  /*169f0*/  FFMA R4, R5, UR20, R4 ;  /* 0x0000001405047c23 */ /* 0x008fca0008000004 */
[----:B------:R-:W-:Y:S02]  /*16a00*/  F2FP.SATFINITE.E4M3.F32.PACK_AB_MERGE_C R5, RZ, R4, RZ ;  /* 0x00000004ff05723e */ /* 0x000fe400048070ff */
[----:B------:R-:W-:-:S03]  /*16a10*/  PRMT R4, RZ, 0x7610, R4 ;  /* 0x00007610ff047816 */ /* 0x000fc60000000004 */
[----:B------:R0:W-:Y:S01]  /*16a20*/  @!P3 STG.E.U8 desc[UR14][R24.64+0xd8], R5 ;  /* 0x0000d8051800b986 */ /* 0x0001e2000c10110e */
[----:B------:R-:W-:Y:S05]  /*16a30*/  @P2 BRA `(.L_x_256) ;  /* 0x0000000000042947 */ /* 0x000fea0003800000 */
[----:B------:R3:W5:Y:S02]  /*16a40*/  LDG.E.U8 R4, desc[UR14][R32.64+0xd9] ;  /* 0x0000d90e20047981 */ /* 0x000764000c1e1100 */
.L_x_256:
[----:B------:R-:W-:Y:S05]  /*16a50*/  BSYNC B1 ;  /* 0x0000000000017941 */ /* 0x000fea0003800000 */
.L_x_255:
        /* <DEDUP_REMOVED lines=13> */
.L_x_258:
[----:B------:R-:W-:Y:S05]  /*16b30*/  BSYNC B1 ;  /* 0x0000000000017941 */ /* 0x000fea0003800000 */
.L_x_257:
        /* <DEDUP_REMOVED lines=13> */
.L_x_260:
[----:B------:R-:W-:Y:S05]  /*16c10*/  BSYNC B1 ;  /* 0x0000000000017941 */ /* 0x000fea0003800000 */
.L_x_259:
        /* <DEDUP_REMOVED lines=13> */
.L_x_262:
[----:B------:R-:W-:Y:S05]  /*16cf0*/  BSYNC B1 ;  /* 0x0000000000017941 */ /* 0x000fea0003800000 */
.L_x_261:
        /* <DEDUP_REMOVED lines=13> */
.L_x_264:
[----:B------:R-:W-:Y:S05]  /*16dd0*/  BSYNC B1 ;  /* 0x0000000000017941 */ /* 0x000fea0003800000 */
.L_x_263:
        /* <DEDUP_REMOVED lines=13> */
.L_x_266:
[----:B------:R-:W-:Y:S05]  /*16eb0*/  BSYNC B1 ;  /* 0x0000000000017941 */ /* 0x000fea0003800000 */
.L_x_265:
        /* <DEDUP_REMOVED lines=13> */
.L_x_268:
[----:B------:R-:W-:Y:S05]  /*16f90*/  BSYNC B1 ;  /* 0x0000000000017941 */ /* 0x000fea0003800000 */
.L_x_267:
        /* <DEDUP_REMOVED lines=13> */
.L_x_270:
[----:B------:R-:W-:Y:S05]  /*17070*/  BSYNC B1 ;  /* 0x0000000000017941 */ /* 0x000fea0003800000 */
.L_x_269:
        /* <DEDUP_REMOVED lines=13> */
.L_x_272:
[----:B------:R-:W-:Y:S05]  /*17150*/  BSYNC B1 ;  /* 0x0000000000017941 */ /* 0x000fea0003800000 */
.L_x_271:
        /* <DEDUP_REMOVED lines=13> */
.L_x_274:
[----:B------:R-:W-:Y:S05]  /*17230*/  BSYNC B1 ;  /* 0x0000000000017941 */ /* 0x000fea0003800000 */
.L_x_273:
        /* <DEDUP_REMOVED lines=13> */
.L_x_276:
[----:B------:R-:W-:Y:S05]  /*17310*/  BSYNC B1 ;  /* 0x0000000000017941 */ /* 0x000fea0003800000 */
.L_x_275:
        /* <DEDUP_REMOVED lines=13> */
.L_x_278:
[----:B------:R-:W-:Y:S05]  /*173f0*/  BSYNC B1 ;  /* 0x0000000000017941 */ /* 0x000fea0003800000 */
.L_x_277:
        /* <DEDUP_REMOVED lines=13> */
.L_x_280:
[----:B------:R-:W-:Y:S05]  /*174d0*/  BSYNC B1 ;  /* 0x0000000000017941 */ /* 0x000fea0003800000 */
.L_x_279:
        /* <DEDUP_REMOVED lines=13> */
.L_x_282:
[----:B------:R-:W-:Y:S05]  /*175b0*/  BSYNC B1 ;  /* 0x0000000000017941 */ /* 0x000fea0003800000 */
.L_x_281:
        /* <DEDUP_REMOVED lines=13> */
.L_x_284:
[----:B------:R-:W-:Y:S05]  /*17690*/  BSYNC B1 ;  /* 0x0000000000017941 */ /* 0x000fea0003800000 */
.L_x_283:
        /* <DEDUP_REMOVED lines=13> */
.L_x_286:
[----:B------:R-:W-:Y:S05]  /*17770*/  BSYNC B1 ;  /* 0x0000000000017941 */ /* 0x000fea0003800000 */
.L_x_285:
        /* <DEDUP_REMOVED lines=13> */
.L_x_288:
[----:B------:R-:W-:Y:S05]  /*17850*/  BSYNC B1 ;  /* 0x0000000000017941 */ /* 0x000fea0003800000 */
.L_x_287:
        /* <DEDUP_REMOVED lines=13> */
.L_x_290:
[----:B------:R-:W-:Y:S05]  /*17930*/  BSYNC B1 ;  /* 0x0000000000017941 */ /* 0x000fea0003800000 */
.L_x_289:
        /* <DEDUP_REMOVED lines=13> */
.L_x_292:
[----:B------:R-:W-:Y:S05]  /*17a10*/  BSYNC B1 ;  /* 0x0000000000017941 */ /* 0x000fea0003800000 */
.L_x_291:
[----:B------:R-:W2:Y:S01]  /*17a20*/  LDL.LU R7, [R1+0x250] ;  /* 0x0002500001077983 */ /* 0x000ea20000300800 */
[----:B-----5:R-:W-:Y:S01]  /*17a30*/  LOP3.LUT R4, R4, 0xff, RZ, 0xc0, !PT ;  /* 0x000000ff04047812 */ /* 0x020fe200078ec0ff */
[----:B------:R-:W-:Y:S01]  /*17a40*/  BSSY B1, `(.L_x_293) ;  /* 0x0000013000017945 */ /* 0x000fe20003800000 */
[----:B0-----:R-:W-:Y:S02]  /*17a50*/  IADD3 R5, P0, R35, 0x80, RZ ;  /* 0x0000008023057810 */ /* 0x001fe40007f1e0ff */
[----:B------:R-:W-:-:S03]  /*17a60*/  F2FP.F16.E4M3.UNPACK_B R4, R4 ;  /* 0x00000004ff04723e */ /* 0x000fc600020006ff */
[----:B--234-:R-:W-:Y:S01]  /*17a70*/  IMAD.X R2, RZ, RZ, R37, P0 ;  /* 0x000000ffff027224 */ /* 0x01cfe200000e0625 */
[----:B------:R-:W-:Y:S01]  /*17a80*/  ISETP.GE.AND P0, PT, R34, 0x81, PT ;  /* 0x000000812200780c */ /* 0x000fe20003f06270 */
[----:B------:R-:W-:Y:S02]  /*17a90*/  HADD2.F32 R4, -RZ, R4.H0_H0 ;  /* 0x20000004ff047230 */ /* 0x000fe40000004100 */
[----:B------:R-:W-:Y:S01]  /*17aa0*/  IMAD R6, R2, UR6, RZ ;  /* 0x0000000602067c24 */ /* 0x000fe2000f8e02ff */
[----:B------:R-:W-:Y:S01]  /*17ab0*/  ISETP.LT.OR P3, PT, R0, 0x1, !P0 ;  /* 0x000000010000780c */ /* 0x000fe20004761670 */
[----:B------:R-:W-:-:S04]  /*17ac0*/  IMAD.WIDE.U32 R2, R5, UR6, R38 ;  /* 0x0000000605027c25 */ /* 0x000fc8000f8e0026 */
[----:B------:R-:W-:Y:S01]  /*17ad0*/  FMUL R4, R4, UR21 ;  /* 0x0000001504047c20 */ /* 0x000fe20008400000 */
[----:B------:R-:W-:Y:S01]  /*17ae0*/  IMAD R5, R5, UR7, R6 ;  /* 0x0000000705057c24 */ /* 0x000fe2000f8e0206 */
[----:B------:R-:W-:-:S04]  /*17af0*/  IADD3 R2, P2, R2, UR10, RZ ;  /* 0x0000000a02027c10 */ /* 0x000fc8000ff5e0ff */
[----:B------:R-:W-:Y:S01]  /*17b00*/  IADD3.X R3, R3, UR11, R5, P2, !PT ;  /* 0x0000000b03037c10 */ /* 0x000fe200097fe405 */
[----:B------:R-:W-:-:S05]  /*17b10*/  FFMA R4, R7, UR20, R4 ;  /* 0x0000001407047c23 */ /* 0x000fca0008000004 */
[----:B------:R-:W-:Y:S02]  /*17b20*/  F2FP.SATFINITE.E4M3.F32.PACK_AB_MERGE_C R7, RZ, R4, RZ ;  /* 0x00000004ff07723e */ /* 0x000fe400048070ff */
[----:B------:R-:W-:-:S03]  /*17b30*/  PRMT R4, RZ, 0x7610, R4 ;  /* 0x00007610ff047816 */ /* 0x000fc60000000004 */
[----:B------:R0:W-:Y:S01]  /*17b40*/  @!P1 STG.E.U8 desc[UR14][R26.64+0xf9], R7 ;  /* 0x0000f9071a009986 */ /* 0x0001e2000c10110e */
[----:B------:R-:W-:Y:S05]  /*17b50*/  @P3 BRA `(.L_x_294) ;  /* 0x0000000000043947 */ /* 0x000fea0003800000 */
[----:B------:R2:W5:Y:S02]  /*17b60*/  LDG.E.U8 R4, desc[UR14][R2.64] ;  /* 0x0000000e02047981 */ /* 0x000564000c1e1100 */
.L_x_294:
[----:B------:R-:W-:Y:S05]  /*17b70*/  BSYNC B1 ;  /* 0x0000000000017941 */ /* 0x000fea0003800000 */
.L_x_293:
[----:B------:R-:W3:Y:S01]  /*17b80*/  LDL.LU R5, [R1+0x254] ;  /* 0x0002540001057983 */ /* 0x000ee20000300800 */
        /* <DEDUP_REMOVED lines=12> */
.L_x_296:
[----:B------:R-:W-:Y:S05]  /*17c50*/  BSYNC B1 ;  /* 0x0000000000017941 */ /* 0x000fea0003800000 */
.L_x_295:
[----:B---3--:R-:W3:Y:S01]  /*17c60*/  LDL.LU R5, [R1+0x258] ;  /* 0x0002580001057983 */ /* 0x008ee20000300800 */
[----:B-----5:R-:W-:Y:S01]  /*17c70*/  LOP3.LUT R4, R4, 0xff, RZ, 0xc0, !PT ;  /* 0x000000ff04047812 */ /* 0x020fe200078ec0ff */
[----:B------:R-:W-:Y:S01]  /*17c80*/  BSSY B1, `(.L_x_297) ;  /* 0x0000013000017945 */ /* 0x000fe20003800000 */
[----:B------:R-:W-:Y:S02]  /*17c90*/  IADD3 R35, P1, R35, 0x88, RZ ;  /* 0x0000008823237810 */ /* 0x000fe40007f3e0ff */
[----:B------:R-:W-:Y:S02]  /*17ca0*/  F2FP.F16.E4M3.UNPACK_B R4, R4 ;  /* 0x00000004ff04723e */ /* 0x000fe400020006ff */
[----:B------:R-:W-:Y:S01]  /*17cb0*/  PRMT R6, RZ, 0x7610, R6 ;  /* 0x00007610ff067816 */ /* 0x000fe20000000006 */
[----:B------:R-:W-:Y:S01]  /*17cc0*/  IMAD.X R36, RZ, RZ, R37, P1 ;  /* 0x000000ffff247224 */ /* 0x000fe200008e0625 */
[----:B------:R-:W-:Y:S01]  /*17cd0*/  ISETP.GE.AND P1, PT, R34, 0x89, PT ;  /* 0x000000892200780c */ /* 0x000fe20003f26270 */
[----:B------:R-:W-:-:S02]  /*17ce0*/  HADD2.F32 R4, -RZ, R4.H0_H0 ;  /* 0x20000004ff047230 */ /* 0x000fc40000004100 */
[----:B------:R-:W-:Y:S01]  /*17cf0*/  IMAD R36, R36, UR6, RZ ;  /* 0x0000000624247c24 */ /* 0x000fe2000f8e02ff */
[----:B------:R-:W-:Y:S01]  /*17d00*/  ISETP.LT.OR P5, PT, R0, 0x1, !P1 ;  /* 0x000000010000780c */ /* 0x000fe20004fa1670 */
[----:B------:R-:W-:-:S04]  /*17d10*/  IMAD.WIDE.U32 R38, R35, UR6, R38 ;  /* 0x0000000623267c25 */ /* 0x000fc8000f8e0026 */
[----:B------:R-:W-:Y:S01]  /*17d20*/  FMUL R4, R4, UR21 ;  /* 0x0000001504047c20 */ /* 0x000fe20008400000 */
[----:B------:R-:W-:-:S03]  /*17d30*/  IMAD R35, R35, UR7, R36 ;  /* 0x0000000723237c24 */ /* 0x000fc6000f8e0224 */
[----:B---3--:R-:W-:Y:S01]  /*17d40*/  FFMA R5, R5, UR20, R4 ;  /* 0x0000001405057c23 */ /* 0x008fe20008000004 */
[----:B------:R-:W-:-:S04]  /*17d50*/  IADD3 R4, P3, R38, UR10, RZ ;  /* 0x0000000a26047c10 */ /* 0x000fc8000ff7e0ff */
[----:B0-----:R-:W-:Y:S02]  /*17d60*/  F2FP.SATFINITE.E4M3.F32.PACK_AB_MERGE_C R7, RZ, R5, RZ ;  /* 0x00000005ff07723e */ /* 0x001fe400048070ff */
[----:B------:R-:W-:-:S03]  /*17d70*/  IADD3.X R5, R39, UR11, R35, P3, !PT ;  /* 0x0000000b27057c10 */ /* 0x000fc60009ffe423 */
[----:B------:R0:W-:Y:S01]  /*17d80*/  @!P2 STG.E.U8 desc[UR14][R30.64+0x1], R7 ;  /* 0x000001071e00a986 */ /* 0x0001e2000c10110e */
[----:B------:R-:W-:Y:S05]  /*17d90*/  @P5 BRA `(.L_x_298) ;  /* 0x0000000000045947 */ /* 0x000fea0003800000 */
[----:B------:R3:W5:Y:S02]  /*17da0*/  LDG.E.U8 R6, desc[UR14][R4.64] ;  /* 0x0000000e04067981 */ /* 0x000764000c1e1100 */
.L_x_298:
[----:B------:R-:W-:Y:S05]  /*17db0*/  BSYNC B1 ;  /* 0x0000000000017941 */ /* 0x000fea0003800000 */
.L_x_297:
        /* <DEDUP_REMOVED lines=13> */
.L_x_300:
[----:B------:R-:W-:Y:S05]  /*17e90*/  BSYNC B1 ;  /* 0x0000000000017941 */ /* 0x000fea0003800000 */
.L_x_299:
        /* <DEDUP_REMOVED lines=13> */
.L_x_302:
[----:B------:R-:W-:Y:S05]  /*17f70*/  BSYNC B1 ;  /* 0x0000000000017941 */ /* 0x000fea0003800000 */
.L_x_301:
        /* <DEDUP_REMOVED lines=13> */
.L_x_304:
[----:B------:R-:W-:Y:S05]  /*18050*/  BSYNC B1 ;  /* 0x0000000000017941 */ /* 0x000fea0003800000 */
.L_x_303:
        /* <DEDUP_REMOVED lines=13> */
.L_x_306:
[----:B------:R-:W-:Y:S05]  /*18130*/  BSYNC B1 ;  /* 0x0000000000017941 */ /* 0x000fea0003800000 */
.L_x_305:
        /* <DEDUP_REMOVED lines=13> */
.L_x_308:
[----:B------:R-:W-:Y:S05]  /*18210*/  BSYNC B1 ;  /* 0x0000000000017941 */ /* 0x000fea0003800000 */
.L_x_307:
        /* <DEDUP_REMOVED lines=13> */
.L_x_310:
[----:B------:R-:W-:Y:S05]  /*182f0*/  BSYNC B1 ;  /* 0x0000000000017941 */ /* 0x000fea0003800000 */
.L_x_309:
        /* <DEDUP_REMOVED lines=13> */
.L_x_312:
[----:B------:R-:W-:Y:S05]  /*183d0*/  BSYNC B1 ;  /* 0x0000000000017941 */ /* 0x000fea0003800000 */
.L_x_311:
        /* <DEDUP_REMOVED lines=13> */
.L_x_314:
[----:B------:R-:W-:Y:S05]  /*184b0*/  BSYNC B1 ;  /* 0x0000000000017941 */ /* 0x000fea0003800000 */
.L_x_313:
        /* <DEDUP_REMOVED lines=13> */
.L_x_316:
[----:B------:R-:W-:Y:S05]  /*18590*/  BSYNC B1 ;  /* 0x0000000000017941 */ /* 0x000fea0003800000 */
.L_x_315:
        /* <DEDUP_REMOVED lines=13> */
.L_x_318:
[----:B------:R-:W-:Y:S05]  /*18670*/  BSYNC B1 ;  /* 0x0000000000017941 */ /* 0x000fea0003800000 */
.L_x_317:
        /* <DEDUP_REMOVED lines=13> */
.L_x_320:
[----:B------:R-:W-:Y:S05]  /*18750*/  BSYNC B1 ;  /* 0x0000000000017941 */ /* 0x000fea0003800000 */
.L_x_319:
        /* <DEDUP_REMOVED lines=13> */
.L_x_322:
[----:B------:R-:W-:Y:S05]  /*18830*/  BSYNC B1 ;  /* 0x0000000000017941 */ /* 0x000fea0003800000 */
.L_x_321:
        /* <DEDUP_REMOVED lines=13> */
.L_x_324:
[----:B------:R-:W-:Y:S05]  /*18910*/  BSYNC B1 ;  /* 0x0000000000017941 */ /* 0x000fea0003800000 */
.L_x_323:
        /* <DEDUP_REMOVED lines=13> */
.L_x_326:
[----:B------:R-:W-:Y:S05]  /*189f0*/  BSYNC B1 ;  /* 0x0000000000017941 */ /* 0x000fea0003800000 */
.L_x_325:
        /* <DEDUP_REMOVED lines=13> */
.L_x_328:
[----:B------:R-:W-:Y:S05]  /*18ad0*/  BSYNC B1 ;  /* 0x0000000000017941 */ /* 0x000fea0003800000 */
.L_x_327:
        /* <DEDUP_REMOVED lines=13> */
.L_x_330:
[----:B------:R-:W-:Y:S05]  /*18bb0*/  BSYNC B1 ;  /* 0x0000000000017941 */ /* 0x000fea0003800000 */
.L_x_329:
        /* <DEDUP_REMOVED lines=13> */
.L_x_332:
[----:B------:R-:W-:Y:S05]  /*18c90*/  BSYNC B1 ;  /* 0x0000000000017941 */ /* 0x000fea0003800000 */
.L_x_331:
        /* <DEDUP_REMOVED lines=13> */
.L_x_334:
[----:B------:R-:W-:Y:S05]  /*18d70*/  BSYNC B1 ;  /* 0x0000000000017941 */ /* 0x000fea0003800000 */
.L_x_333:
        /* <DEDUP_REMOVED lines=13> */
.L_x_336:
[----:B------:R-:W-:Y:S05]  /*18e50*/  BSYNC B1 ;  /* 0x0000000000017941 */ /* 0x000fea0003800000 */
.L_x_335:
        /* <DEDUP_REMOVED lines=13> */
.L_x_338:
[----:B------:R-:W-:Y:S05]  /*18f30*/  BSYNC B1 ;  /* 0x0000000000017941 */ /* 0x000fea0003800000 */
.L_x_337:
        /* <DEDUP_REMOVED lines=13> */
.L_x_340:
[----:B------:R-:W-:Y:S05]  /*19010*/  BSYNC B1 ;  /* 0x0000000000017941 */ /* 0x000fea0003800000 */
.L_x_339:
        /* <DEDUP_REMOVED lines=13> */
.L_x_342:
[----:B------:R-:W-:Y:S05]  /*190f0*/  BSYNC B1 ;  /* 0x0000000000017941 */ /* 0x000fea0003800000 */
.L_x_341:
        /* <DEDUP_REMOVED lines=13> */
.L_x_344:
[----:B------:R-:W-:Y:S05]  /*191d0*/  BSYNC B1 ;  /* 0x0000000000017941 */ /* 0x000fea0003800000 */
.L_x_343:
        /* <DEDUP_REMOVED lines=13> */
.L_x_346:
[----:B------:R-:W-:Y:S05]  /*192b0*/  BSYNC B1 ;  /* 0x0000000000017941 */ /* 0x000fea0003800000 */
.L_x_345:
        /* <DEDUP_REMOVED lines=13> */
.L_x_348:
[----:B------:R-:W-:Y:S05]  /*19390*/  BSYNC B1 ;  /* 0x0000000000017941 */ /* 0x000fea0003800000 */
.L_x_347:
        /* <DEDUP_REMOVED lines=13> */
.L_x_350:
[----:B------:R-:W-:Y:S05]  /*19470*/  BSYNC B1 ;  /* 0x0000000000017941 */ /* 0x000fea0003800000 */
.L_x_349:
        /* <DEDUP_REMOVED lines=13> */
.L_x_352:
[----:B------:R-:W-:Y:S05]  /*19550*/  BSYNC B1 ;  /* 0x0000000000017941 */ /* 0x000fea0003800000 */
.L_x_351:
        /* <DEDUP_REMOVED lines=13> */
.L_x_354:
[----:B------:R-:W-:Y:S05]  /*19630*/  BSYNC B1 ;  /* 0x0000000000017941 */ /* 0x000fea0003800000 */
.L_x_353:
        /* <DEDUP_REMOVED lines=13> */
.L_x_356:
[----:B------:R-:W-:Y:S05]  /*19710*/  BSYNC B1 ;  /* 0x0000000000017941 */ /* 0x000fea0003800000 */
.L_x_355:
        /* <DEDUP_REMOVED lines=13> */
.L_x_358:
[----:B------:R-:W-:Y:S05]  /*197f0*/  BSYNC B1 ;  /* 0x0000000000017941 */ /* 0x000fea0003800000 */
.L_x_357:
        /* <DEDUP_REMOVED lines=13> */
.L_x_360:
[----:B------:R-:W-:Y:S05]  /*198d0*/  BSYNC B1 ;  /* 0x0000000000017941 */ /* 0x000fea0003800000 */
.L_x_359:
        /* <DEDUP_REMOVED lines=13> */
.L_x_362:
[----:B------:R-:W-:Y:S05]  /*199b0*/  BSYNC B1 ;  /* 0x0000000000017941 */ /* 0x000fea0003800000 */
.L_x_361:
        /* <DEDUP_REMOVED lines=13> */
.L_x_364:
[----:B------:R-:W-:Y:S05]  /*19a90*/  BSYNC B1 ;  /* 0x0000000000017941 */ /* 0x000fea0003800000 */
.L_x_363:
        /* <DEDUP_REMOVED lines=13> */
.L_x_366:
[----:B------:R-:W-:Y:S05]  /*19b70*/  BSYNC B1 ;  /* 0x0000000000017941 */ /* 0x000fea0003800000 */
.L_x_365:
        /* <DEDUP_REMOVED lines=13> */
.L_x_368:
[----:B------:R-:W-:Y:S05]  /*19c50*/  BSYNC B1 ;  /* 0x0000000000017941 */ /* 0x000fea0003800000 */
.L_x_367:
        /* <DEDUP_REMOVED lines=13> */
.L_x_370:
[----:B------:R-:W-:Y:S05]  /*19d30*/  BSYNC B1 ;  /* 0x0000000000017941 */ /* 0x000fea0003800000 */
.L_x_369:
        /* <DEDUP_REMOVED lines=13> */
.L_x_372:
[----:B------:R-:W-:Y:S05]  /*19e10*/  BSYNC B1 ;  /* 0x0000000000017941 */ /* 0x000fea0003800000 */
.L_x_371:
        /* <DEDUP_REMOVED lines=13> */
.L_x_374:
[----:B------:R-:W-:Y:S05]  /*19ef0*/  BSYNC B1 ;  /* 0x0000000000017941 */ /* 0x000fea0003800000 */
.L_x_373:
        /* <DEDUP_REMOVED lines=13> */
.L_x_376:
[----:B------:R-:W-:Y:S05]  /*19fd0*/  BSYNC B1 ;  /* 0x0000000000017941 */ /* 0x000fea0003800000 */
.L_x_375:
        /* <DEDUP_REMOVED lines=13> */
.L_x_378:
[----:B------:R-:W-:Y:S05]  /*1a0b0*/  BSYNC B1 ;  /* 0x0000000000017941 */ /* 0x000fea0003800000 */
.L_x_377:
        /* <DEDUP_REMOVED lines=13> */
.L_x_380:
[----:B------:R-:W-:Y:S05]  /*1a190*/  BSYNC B1 ;  /* 0x0000000000017941 */ /* 0x000fea0003800000 */
.L_x_379:
        /* <DEDUP_REMOVED lines=13> */
.L_x_382:
[----:B------:R-:W-:Y:S05]  /*1a270*/  BSYNC B1 ;  /* 0x0000000000017941 */ /* 0x000fea0003800000 */
.L_x_381:
        /* <DEDUP_REMOVED lines=13> */
.L_x_384:
[----:B------:R-:W-:Y:S05]  /*1a350*/  BSYNC B1 ;  /* 0x0000000000017941 */ /* 0x000fea0003800000 */
.L_x_383:
        /* <DEDUP_REMOVED lines=13> */
.L_x_386:
[----:B------:R-:W-:Y:S05]  /*1a430*/  BSYNC B1 ;  /* 0x0000000000017941 */ /* 0x000fea0003800000 */
.L_x_385:
        /* <DEDUP_REMOVED lines=13> */
.L_x_388:
[----:B------:R-:W-:Y:S05]  /*1a510*/  BSYNC B1 ;  /* 0x0000000000017941 */ /* 0x000fea0003800000 */
.L_x_387:
        /* <DEDUP_REMOVED lines=13> */
.L_x_390:
[----:B------:R-:W-:Y:S05]  /*1a5f0*/  BSYNC B1 ;  /* 0x0000000000017941 */ /* 0x000fea0003800000 */
.L_x_389:
        /* <DEDUP_REMOVED lines=13> */
.L_x_392:
[----:B------:R-:W-:Y:S05]  /*1a6d0*/  BSYNC B1 ;  /* 0x0000000000017941 */ /* 0x000fea0003800000 */
.L_x_391:
        /* <DEDUP_REMOVED lines=13> */
.L_x_394:
[----:B------:R-:W-:Y:S05]  /*1a7b0*/  BSYNC B1 ;  /* 0x0000000000017941 */ /* 0x000fea0003800000 */
.L_x_393:
        /* <DEDUP_REMOVED lines=13> */
.L_x_396:
[----:B------:R-:W-:Y:S05]  /*1a890*/  BSYNC B1 ;  /* 0x0000000000017941 */ /* 0x000fea0003800000 */
.L_x_395:
        /* <DEDUP_REMOVED lines=13> */
.L_x_398:
[----:B------:R-:W-:Y:S05]  /*1a970*/  BSYNC B1 ;  /* 0x0000000000017941 */ /* 0x000fea0003800000 */
.L_x_397:
        /* <DEDUP_REMOVED lines=13> */
.L_x_400:
[----:B------:R-:W-:Y:S05]  /*1aa50*/  BSYNC B1 ;  /* 0x0000000000017941 */ /* 0x000fea0003800000 */
.L_x_399:
        /* <DEDUP_REMOVED lines=13> */
.L_x_402:
[----:B------:R-:W-:Y:S05]  /*1ab30*/  BSYNC B1 ;  /* 0x0000000000017941 */ /* 0x000fea0003800000 */
.L_x_401:
        /* <DEDUP_REMOVED lines=13> */
.L_x_404:
[----:B------:R-:W-:Y:S05]  /*1ac10*/  BSYNC B1 ;  /* 0x0000000000017941 */ /* 0x000fea0003800000 */
.L_x_403:
        /* <DEDUP_REMOVED lines=13> */
.L_x_406:
[----:B------:R-:W-:Y:S05]  /*1acf0*/  BSYNC B1 ;  /* 0x0000000000017941 */ /* 0x000fea0003800000 */
.L_x_405:
        /* <DEDUP_REMOVED lines=13> */
.L_x_408:
[----:B------:R-:W-:Y:S05]  /*1add0*/  BSYNC B1 ;  /* 0x0000000000017941 */ /* 0x000fea0003800000 */
.L_x_407:
        /* <DEDUP_REMOVED lines=13> */
.L_x_410:
[----:B------:R-:W-:Y:S05]  /*1aeb0*/  BSYNC B1 ;  /* 0x0000000000017941 */ /* 0x000fea0003800000 */
.L_x_409:
        /* <DEDUP_REMOVED lines=13> */
.L_x_412:
[----:B------:R-:W-:Y:S05]  /*1af90*/  BSYNC B1 ;  /* 0x0000000000017941 */ /* 0x000fea0003800000 */
.L_x_411:
        /* <DEDUP_REMOVED lines=13> */
.L_x_414:
[----:B------:R-:W-:Y:S05]  /*1b070*/  BSYNC B1 ;  /* 0x0000000000017941 */ /* 0x000fea0003800000 */
.L_x_413:
        /* <DEDUP_REMOVED lines=13> */
.L_x_416:
[----:B------:R-:W-:Y:S05]  /*1b150*/  BSYNC B1 ;  /* 0x0000000000017941 */ /* 0x000fea0003800000 */
.L_x_415:
        /* <DEDUP_REMOVED lines=13> */
.L_x_418:
[----:B------:R-:W-:Y:S05]  /*1b230*/  BSYNC B1 ;  /* 0x0000000000017941 */ /* 0x000fea0003800000 */
.L_x_417:
        /* <DEDUP_REMOVED lines=13> */
.L_x_420:
[----:B------:R-:W-:Y:S05]  /*1b310*/  BSYNC B1 ;  /* 0x0000000000017941 */ /* 0x000fea0003800000 */
.L_x_419:
        /* <DEDUP_REMOVED lines=13> */
.L_x_422:
[----:B------:R-:W-:Y:S05]  /*1b3f0*/  BSYNC B1 ;  /* 0x0000000000017941 */ /* 0x000fea0003800000 */
.L_x_421:
        /* <DEDUP_REMOVED lines=13> */
.L_x_424:
[----:B------:R-:W-:Y:S05]  /*1b4d0*/  BSYNC B1 ;  /* 0x0000000000017941 */ /* 0x000fea0003800000 */
.L_x_423:
        /* <DEDUP_REMOVED lines=13> */
.L_x_426:
[----:B------:R-:W-:Y:S05]  /*1b5b0*/  BSYNC B1 ;  /* 0x0000000000017941 */ /* 0x000fea0003800000 */
.L_x_425:
        /* <DEDUP_REMOVED lines=13> */
.L_x_428:
[----:B------:R-:W-:Y:S05]  /*1b690*/  BSYNC B1 ;  /* 0x0000000000017941 */ /* 0x000fea0003800000 */
.L_x_427:
        /* <DEDUP_REMOVED lines=13> */
.L_x_430:
[----:B------:R-:W-:Y:S05]  /*1b770*/  BSYNC B1 ;  /* 0x0000000000017941 */ /* 0x000fea0003800000 */
.L_x_429:
        /* <DEDUP_REMOVED lines=13> */
.L_x_432:
[----:B------:R-:W-:Y:S05]  /*1b850*/  BSYNC B1 ;  /* 0x0000000000017941 */ /* 0x000fea0003800000 */
.L_x_431:
        /* <DEDUP_REMOVED lines=13> */
.L_x_434:
[----:B------:R-:W-:Y:S05]  /*1b930*/  BSYNC B1 ;  /* 0x0000000000017941 */ /* 0x000fea0003800000 */
.L_x_433:
        /* <DEDUP_REMOVED lines=13> */
.L_x_436:
[----:B------:R-:W-:Y:S05]  /*1ba10*/  BSYNC B1 ;  /* 0x0000000000017941 */ /* 0x000fea0003800000 */
.L_x_435:
        /* <DEDUP_REMOVED lines=13> */
.L_x_438:
[----:B------:R-:W-:Y:S05]  /*1baf0*/  BSYNC B1 ;  /* 0x0000000000017941 */ /* 0x000fea0003800000 */
.L_x_437:
        /* <DEDUP_REMOVED lines=13> */
.L_x_440:
[----:B------:R-:W-:Y:S05]  /*1bbd0*/  BSYNC B1 ;  /* 0x0000000000017941 */ /* 0x000fea0003800000 */
.L_x_439:
        /* <DEDUP_REMOVED lines=13> */
.L_x_442:
[----:B------:R-:W-:Y:S05]  /*1bcb0*/  BSYNC B1 ;  /* 0x0000000000017941 */ /* 0x000fea0003800000 */
.L_x_441:
        /* <DEDUP_REMOVED lines=13> */
.L_x_444:
[----:B------:R-:W-:Y:S05]  /*1bd90*/  BSYNC B1 ;  /* 0x0000000000017941 */ /* 0x000fea0003800000 */
.L_x_443:
        /* <DEDUP_REMOVED lines=13> */
.L_x_446:
[----:B------:R-:W-:Y:S05]  /*1be70*/  BSYNC B1 ;  /* 0x0000000000017941 */ /* 0x000fea0003800000 */
.L_x_445:
        /* <DEDUP_REMOVED lines=13> */
.L_x_448:
[----:B------:R-:W-:Y:S05]  /*1bf50*/  BSYNC B1 ;  /* 0x0000000000017941 */ /* 0x000fea0003800000 */
.L_x_447:
        /* <DEDUP_REMOVED lines=13> */
.L_x_450:
[----:B------:R-:W-:Y:S05]  /*1c030*/  BSYNC B1 ;  /* 0x0000000000017941 */ /* 0x000fea0003800000 */
.L_x_449:
        /* <DEDUP_REMOVED lines=13> */
.L_x_452:
[----:B------:R-:W-:Y:S05]  /*1c110*/  BSYNC B1 ;  /* 0x0000000000017941 */ /* 0x000fea0003800000 */
.L_x_451:
        /* <DEDUP_REMOVED lines=13> */
.L_x_454:
[----:B------:R-:W-:Y:S05]  /*1c1f0*/  BSYNC B1 ;  /* 0x0000000000017941 */ /* 0x000fea0003800000 */
.L_x_453:
        /* <DEDUP_REMOVED lines=13> */
.L_x_456:
[----:B------:R-:W-:Y:S05]  /*1c2d0*/  BSYNC B1 ;  /* 0x0000000000017941 */ /* 0x000fea0003800000 */
.L_x_455:
        /* <DEDUP_REMOVED lines=13> */
.L_x_458:
[----:B------:R-:W-:Y:S05]  /*1c3b0*/  BSYNC B1 ;  /* 0x0000000000017941 */ /* 0x000fea0003800000 */
.L_x_457:
        /* <DEDUP_REMOVED lines=13> */
.L_x_460:
[----:B------:R-:W-:Y:S05]  /*1c490*/  BSYNC B1 ;  /* 0x0000000000017941 */ /* 0x000fea0003800000 */
.L_x_459:
        /* <DEDUP_REMOVED lines=13> */
.L_x_462:
[----:B------:R-:W-:Y:S05]  /*1c570*/  BSYNC B1 ;  /* 0x0000000000017941 */ /* 0x000fea0003800000 */
.L_x_461:
        /* <DEDUP_REMOVED lines=13> */
.L_x_464:
[----:B------:R-:W-:Y:S05]  /*1c650*/  BSYNC B1 ;  /* 0x0000000000017941 */ /* 0x000fea0003800000 */
.L_x_463:
        /* <DEDUP_REMOVED lines=13> */
.L_x_466:
[----:B------:R-:W-:Y:S05]  /*1c730*/  BSYNC B1 ;  /* 0x0000000000017941 */ /* 0x000fea0003800000 */
.L_x_465:
        /* <DEDUP_REMOVED lines=13> */
.L_x_468:
[----:B------:R-:W-:Y:S05]  /*1c810*/  BSYNC B1 ;  /* 0x0000000000017941 */ /* 0x000fea0003800000 */
.L_x_467:
        /* <DEDUP_REMOVED lines=13> */
.L_x_470:
[----:B------:R-:W-:Y:S05]  /*1c8f0*/  BSYNC B1 ;  /* 0x0000000000017941 */ /* 0x000fea0003800000 */
.L_x_469:
        /* <DEDUP_REMOVED lines=13> */
.L_x_472:
[----:B------:R-:W-:Y:S05]  /*1c9d0*/  BSYNC B1 ;  /* 0x0000000000017941 */ /* 0x000fea0003800000 */
.L_x_471:
        /* <DEDUP_REMOVED lines=13> */
.L_x_474:
[----:B------:R-:W-:Y:S05]  /*1cab0*/  BSYNC B1 ;  /* 0x0000000000017941 */ /* 0x000fea0003800000 */
.L_x_473:
        /* <DEDUP_REMOVED lines=13> */
.L_x_476:
[----:B------:R-:W-:Y:S05]  /*1cb90*/  BSYNC B1 ;  /* 0x0000000000017941 */ /* 0x000fea0003800000 */
.L_x_475:
        /* <DEDUP_REMOVED lines=13> */
.L_x_478:
[----:B------:R-:W-:Y:S05]  /*1cc70*/  BSYNC B1 ;  /* 0x0000000000017941 */ /* 0x000fea0003800000 */
.L_x_477:
        /* <DEDUP_REMOVED lines=13> */
.L_x_480:
[----:B------:R-:W-:Y:S05]  /*1cd50*/  BSYNC B1 ;  /* 0x0000000000017941 */ /* 0x000fea0003800000 */
.L_x_479:
        /* <DEDUP_REMOVED lines=13> */
.L_x_482:
[----:B------:R-:W-:Y:S05]  /*1ce30*/  BSYNC B1 ;  /* 0x0000000000017941 */ /* 0x000fea0003800000 */
.L_x_481:
        /* <DEDUP_REMOVED lines=13> */
.L_x_484:
[----:B------:R-:W-:Y:S05]  /*1cf10*/  BSYNC B1 ;  /* 0x0000000000017941 */ /* 0x000fea0003800000 */
.L_x_483:
        /* <DEDUP_REMOVED lines=13> */
.L_x_486:
[----:B------:R-:W-:Y:S05]  /*1cff0*/  BSYNC B1 ;  /* 0x0000000000017941 */ /* 0x000fea0003800000 */
.L_x_485:
        /* <DEDUP_REMOVED lines=13> */
.L_x_488:
[----:B------:R-:W-:Y:S05]  /*1d0d0*/  BSYNC B1 ;  /* 0x0000000000017941 */ /* 0x000fea0003800000 */
.L_x_487:
        /* <DEDUP_REMOVED lines=13> */
.L_x_490:
[----:B------:R-:W-:Y:S05]  /*1d1b0*/  BSYNC B1 ;  /* 0x0000000000017941 */ /* 0x000fea0003800000 */
.L_x_489:
        /* <DEDUP_REMOVED lines=13> */
.L_x_492:
[----:B------:R-:W-:Y:S05]  /*1d290*/  BSYNC B1 ;  /* 0x0000000000017941 */ /* 0x000fea0003800000 */
.L_x_491:
        /* <DEDUP_REMOVED lines=13> */
.L_x_494:
[----:B------:R-:W-:Y:S05]  /*1d370*/  BSYNC B1 ;  /* 0x0000000000017941 */ /* 0x000fea0003800000 */
.L_x_493:
        /* <DEDUP_REMOVED lines=13> */
.L_x_496:
[----:B------:R-:W-:Y:S05]  /*1d450*/  BSYNC B1 ;  /* 0x0000000000017941 */ /* 0x000fea0003800000 */
.L_x_495:
        /* <DEDUP_REMOVED lines=13> */
.L_x_498:
[----:B------:R-:W-:Y:S05]  /*1d530*/  BSYNC B1 ;  /* 0x0000000000017941 */ /* 0x000fea0003800000 */
.L_x_497:
        /* <DEDUP_REMOVED lines=13> */
.L_x_500:
[----:B------:R-:W-:Y:S05]  /*1d610*/  BSYNC B1 ;  /* 0x0000000000017941 */ /* 0x000fea0003800000 */
.L_x_499:
        /* <DEDUP_REMOVED lines=13> */
.L_x_502:
[----:B------:R-:W-:Y:S05]  /*1d6f0*/  BSYNC B1 ;  /* 0x0000000000017941 */ /* 0x000fea0003800000 */
.L_x_501:
        /* <DEDUP_REMOVED lines=13> */
.L_x_504:
[----:B------:R-:W-:Y:S05]  /*1d7d0*/  BSYNC B1 ;  /* 0x0000000000017941 */ /* 0x000fea0003800000 */
.L_x_503:
        /* <DEDUP_REMOVED lines=13> */
.L_x_506:
[----:B------:R-:W-:Y:S05]  /*1d8b0*/  BSYNC B1 ;  /* 0x0000000000017941 */ /* 0x000fea0003800000 */
.L_x_505:
        /* <DEDUP_REMOVED lines=13> */
.L_x_508:
[----:B------:R-:W-:Y:S05]  /*1d990*/  BSYNC B1 ;  /* 0x0000000000017941 */ /* 0x000fea0003800000 */
.L_x_507:
        /* <DEDUP_REMOVED lines=13> */
.L_x_510:
[----:B------:R-:W-:Y:S05]  /*1da70*/  BSYNC B1 ;  /* 0x0000000000017941 */ /* 0x000fea0003800000 */
.L_x_509:
        /* <DEDUP_REMOVED lines=13> */
.L_x_512:
[----:B------:R-:W-:Y:S05]  /*1db50*/  BSYNC B1 ;  /* 0x0000000000017941 */ /* 0x000fea0003800000 */
.L_x_511:
        /* <DEDUP_REMOVED lines=13> */
.L_x_514:
[----:B------:R-:W-:Y:S05]  /*1dc30*/  BSYNC B1 ;  /* 0x0000000000017941 */ /* 0x000fea0003800000 */
.L_x_513:
        /* <DEDUP_REMOVED lines=13> */
.L_x_516:
[----:B------:R-:W-:Y:S05]  /*1dd10*/  BSYNC B1 ;  /* 0x0000000000017941 */ /* 0x000fea0003800000 */
.L_x_515:
        /* <DEDUP_REMOVED lines=13> */
.L_x_518:
[----:B------:R-:W-:Y:S05]  /*1ddf0*/  BSYNC B1 ;  /* 0x0000000000017941 */ /* 0x000fea0003800000 */
.L_x_517:
        /* <DEDUP_REMOVED lines=13> */
.L_x_520:
[----:B------:R-:W-:Y:S05]  /*1ded0*/  BSYNC B1 ;  /* 0x0000000000017941 */ /* 0x000fea0003800000 */
.L_x_519:
        /* <DEDUP_REMOVED lines=13> */
.L_x_522:
[----:B------:R-:W-:Y:S05]  /*1dfb0*/  BSYNC B1 ;  /* 0x0000000000017941 */ /* 0x000fea0003800000 */
.L_x_521:
        /* <DEDUP_REMOVED lines=13> */
.L_x_524:
[----:B------:R-:W-:Y:S05]  /*1e090*/  BSYNC B1 ;  /* 0x0000000000017941 */ /* 0x000fea0003800000 */
.L_x_523:
        /* <DEDUP_REMOVED lines=13> */
.L_x_526:
[----:B------:R-:W-:Y:S05]  /*1e170*/  BSYNC B1 ;  /* 0x0000000000017941 */ /* 0x000fea0003800000 */
.L_x_525:
        /* <DEDUP_REMOVED lines=13> */
.L_x_528:
[----:B------:R-:W-:Y:S05]  /*1e250*/  BSYNC B1 ;  /* 0x0000000000017941 */ /* 0x000fea0003800000 */
.L_x_527:
        /* <DEDUP_REMOVED lines=13> */
.L_x_530:
[----:B------:R-:W-:Y:S05]  /*1e330*/  BSYNC B1 ;  /* 0x0000000000017941 */ /* 0x000fea0003800000 */
.L_x_529:
        /* <DEDUP_REMOVED lines=13> */
.L_x_532:
[----:B------:R-:W-:Y:S05]  /*1e410*/  BSYNC B1 ;  /* 0x0000000000017941 */ /* 0x000fea0003800000 */
.L_x_531:
        /* <DEDUP_REMOVED lines=13> */
.L_x_534:
[----:B------:R-:W-:Y:S05]  /*1e4f0*/  BSYNC B1 ;  /* 0x0000000000017941 */ /* 0x000fea0003800000 */
.L_x_533:
        /* <DEDUP_REMOVED lines=13> */
.L_x_536:
[----:B------:R-:W-:Y:S05]  /*1e5d0*/  BSYNC B1 ;  /* 0x0000000000017941 */ /* 0x000fea0003800000 */
.L_x_535:
        /* <DEDUP_REMOVED lines=13> */
.L_x_538:
[----:B------:R-:W-:Y:S05]  /*1e6b0*/  BSYNC B1 ;  /* 0x0000000000017941 */ /* 0x000fea0003800000 */
.L_x_537:
        /* <DEDUP_REMOVED lines=13> */
.L_x_540:
[----:B------:R-:W-:Y:S05]  /*1e790*/  BSYNC B1 ;  /* 0x0000000000017941 */ /* 0x000fea0003800000 */
.L_x_539:
        /* <DEDUP_REMOVED lines=13> */
.L_x_542:
[----:B------:R-:W-:Y:S05]  /*1e870*/  BSYNC B1 ;  /* 0x0000000000017941 */ /* 0x000fea0003800000 */
.L_x_541:
        /* <DEDUP_REMOVED lines=13> */
.L_x_544:
[----:B------:R-:W-:Y:S05]  /*1e950*/  BSYNC B1 ;  /* 0x0000000000017941 */ /* 0x000fea0003800000 */
.L_x_543:
[----:B--234-:R-:W2:Y:S01]  /*1e960*/  LDL.LU R3, [R1+0x448] ;  /* 0x0004480001037983 */ /* 0x01cea20000300800 */
[----:B-----5:R-:W-:Y:S01]  /*1e970*/  LOP3.LUT R6, R6, 0xff, RZ, 0xc0, !PT ;  /* 0x000000ff06067812 */ /* 0x020fe200078ec0ff */
[----:B------:R-:W-:Y:S01]  /*1e980*/  BSSY B1, `(.L_x_545) ;  /* 0x000000b000017945 */ /* 0x000fe20003800000 */
[----:B------:R-:W-:Y:S02]  /*1e990*/  ISETP.LT.OR P2, PT, R0, 0xf9, !P1 ;  /* 0x000000f90000780c */ /* 0x000fe40004f41670 */
[----:B------:R-:W-:Y:S02]  /*1e9a0*/  F2FP.F16.E4M3.UNPACK_B R6, R6 ;  /* 0x00000006ff06723e */ /* 0x000fe400020006ff */
[----:B------:R-:W-:-:S03]  /*1e9b0*/  PRMT R2, RZ, 0x7610, R2 ;  /* 0x00007610ff027816 */ /* 0x000fc60000000002 */
[----:B------:R-:W-:-:S05]  /*1e9c0*/  HADD2.F32 R6, -RZ, R6.H0_H0 ;  /* 0x20000006ff067230 */ /* 0x000fca0000004100 */
[----:B------:R-:W-:-:S04]  /*1e9d0*/  FMUL R6, R6, UR21 ;  /* 0x0000001506067c20 */ /* 0x000fc80008400000 */
[----:B--2---:R-:W-:-:S05]  /*1e9e0*/  FFMA R6, R3, UR20, R6 ;  /* 0x0000001403067c23 */ /* 0x004fca0008000006 */
[----:B------:R-:W-:-:S05]  /*1e9f0*/  F2FP.SATFINITE.E4M3.F32.PACK_AB_MERGE_C R3, RZ, R6, RZ ;  /* 0x00000006ff03723e */ /* 0x000fca00048070ff */
[----:B------:R2:W-:Y:S01]  /*1ea00*/  @!P0 STG.E.U8 desc[UR14][R30.64+0xf9], R3 ;  /* 0x0000f9031e008986 */ /* 0x0005e2000c10110e */
[----:B------:R-:W-:Y:S05]  /*1ea10*/  @P2 BRA `(.L_x_546) ;  /* 0x0000000000042947 */ /* 0x000fea0003800000 */
[----:B------:R3:W5:Y:S02]  /*1ea20*/  LDG.E.U8 R2, desc[UR14][R4.64+0xf8] ;  /* 0x0000f80e04027981 */ /* 0x000764000c1e1100 */
.L_x_546:
[----:B------:R-:W-:Y:S05]  /*1ea30*/  BSYNC B1 ;  /* 0x0000000000017941 */ /* 0x000fea0003800000 */
.L_x_545:
[----:B--2---:R-:W2:Y:S01]  /*1ea40*/  LDL.LU R3, [R1+0x44c] ;  /* 0x00044c0001037983 */ /* 0x004ea20000300800 */
        /* <DEDUP_REMOVED lines=12> */
.L_x_548:
[----:B------:R-:W-:Y:S05]  /*1eb10*/  BSYNC B1 ;  /* 0x0000000000017941 */ /* 0x000fea0003800000 */
.L_x_547:
[----:B------:R-:W-:Y:S05]  /*1eb20*/  @P1 BRA `(.L_x_549) ;  /* 0x0000004800881947 */ /* 0x000fea0003800000 */
[----:B------:R-:W2:Y:S01]  /*1eb30*/  LDL.LU R2, [R1+0x450] ;  /* 0x0004500001027983 */ /* 0x000ea20000300800 */
[----:B-----5:R-:W-:-:S04]  /*1eb40*/  LOP3.LUT R0, R0, 0xff, RZ, 0xc0, !PT ;  /* 0x000000ff00007812 */ /* 0x020fc800078ec0ff */
[----:B------:R-:W-:-:S05]  /*1eb50*/  F2FP.F16.E4M3.UNPACK_B R0, R0 ;  /* 0x00000000ff00723e */ /* 0x000fca00020006ff */
[----:B------:R-:W-:-:S05]  /*1eb60*/  HADD2.F32 R0, -RZ, R0.H0_H0 ;  /* 0x20000000ff007230 */ /* 0x000fca0000004100 */
[----:B------:R-:W-:-:S04]  /*1eb70*/  FMUL R0, R0, UR21 ;  /* 0x0000001500007c20 */ /* 0x000fc80008400000 */
[----:B--2---:R-:W-:-:S05]  /*1eb80*/  FFMA R0, R2, UR20, R0 ;  /* 0x0000001402007c23 */ /* 0x004fca0008000000 */
[----:B------:R-:W-:-:S05]  /*1eb90*/  F2FP.SATFINITE.E4M3.F32.PACK_AB_MERGE_C R3, RZ, R0, RZ ;  /* 0x00000000ff03723e */ /* 0x000fca00048070ff */
[----:B------:R2:W-:Y:S01]  /*1eba0*/  STG.E.U8 desc[UR14][R28.64+0xf9], R3 ;  /* 0x0000f9031c007986 */ /* 0x0005e2000c10110e */
[----:B------:R-:W-:Y:S05]  /*1ebb0*/  BRA `(.L_x_549) ;  /* 0x0000004800647947 */ /* 0x000fea0003800000 */
.L_x_36:
[----:B------:R-:W-:Y:S01]  /*1ebc0*/  ISETP.GE.AND P3, PT, R34, 0x1, PT ;  /* 0x000000012200780c */ /* 0x000fe20003f66270 */
[----:B------:R-:W-:Y:S01]  /*1ebd0*/  FMUL R3, R3, UR20 ;  /* 0x0000001403037c20 */ /* 0x000fe20008400000 */
[----:B------:R-:W2:Y:S02]  /*1ebe0*/  LDL.LU R2, [R1+0x200] ;  /* 0x0002000001027983 */ /* 0x000ea40000300800 */
[----:B------:R-:W-:Y:S02]  /*1ebf0*/  ISETP.LT.OR P0, PT, R0, 0x1, !P3 ;  /* 0x000000010000780c */ /* 0x000fe40005f01670 */
[----:B------:R-:W-:Y:S01]  /*1ec00*/  F2FP.SATFINITE.E4M3.F32.PACK_AB_MERGE_C R3, RZ, R3, RZ ;  /* 0x00000003ff03723e */ /* 0x000fe200048070ff */
[----:B------:R-:W-:Y:S01]  /*1ec10*/  FMUL R4, R4, UR20 ;  /* 0x0000001404047c20 */ /* 0x000fe20008400000 */
[----:B------:R-:W-:Y:S01]  /*1ec20*/  ISETP.GE.AND P2, PT, R34, 0x9, PT ;  /* 0x000000092200780c */ /* 0x000fe20003f46270 */
[----:B------:R-:W-:Y:S01]  /*1ec30*/  FMUL R5, R5, UR20 ;  /* 0x0000001405057c20 */ /* 0x000fe20008400000 */
[----:B------:R-:W-:Y:S01]  /*1ec40*/  ISETP.LT.OR P1, PT, R0, 0x9, !P3 ;  /* 0x000000090000780c */ /* 0x000fe20005f21670 */
[----:B------:R-:W-:Y:S01]  /*1ec50*/  FMUL R6, R6, UR20 ;  /* 0x0000001406067c20 */ /* 0x000fe20008400000 */
[----:B------:R-:W-:Y:S01]  /*1ec60*/  FMUL R7, R7, UR20 ;  /* 0x0000001407077c20 */ /* 0x000fe20008400000 */
[----:B------:R-:W-:Y:S01]  /*1ec70*/  ISETP.LT.OR P5, PT, R0, 0xa, !P3 ;  /* 0x0000000a0000780c */ /* 0x000fe20005fa1670 */
[----:B------:R-:W-:Y:S01]  /*1ec80*/  FMUL R8, R8, UR20 ;  /* 0x0000001408087c20 */ /* 0x000fe20008400000 */
[----:B------:R-:W-:Y:S01]  /*1ec90*/  FMUL R9, R9, UR20 ;  /* 0x0000001409097c20 */ /* 0x000fe20008400000 */
[----:B------:R-:W-:Y:S01]  /*1eca0*/  FMUL R10, R10, UR20 ;  /* 0x000000140a0a7c20 */ /* 0x000fe20008400000 */
[----:B------:R0:W-:Y:S01]  /*1ecb0*/  @!P0 STG.E.U8 desc[UR14][R24.64], R3 ;  /* 0x0000000318008986 */ /* 0x0001e2000c10110e */
[----:B------:R-:W-:-:S02]  /*1ecc0*/  ISETP.LT.OR P0, PT, R0, 0x2, !P3 ;  /* 0x000000020000780c */ /* 0x000fc40005f01670 */
[----:B------:R-:W-:Y:S01]  /*1ecd0*/  F2FP.SATFINITE.E4M3.F32.PACK_AB_MERGE_C R4, RZ, R4, RZ ;  /* 0x00000004ff04723e */ /* 0x000fe200048070ff */
[----:B------:R-:W-:Y:S01]  /*1ece0*/  FMUL R11, R11, UR20 ;  /* 0x000000140b0b7c20 */ /* 0x000fe20008400000 */
[----:B------:R-:W-:Y:S01]  /*1ecf0*/  F2FP.SATFINITE.E4M3.F32.PACK_AB_MERGE_C R5, RZ, R5, RZ ;  /* 0x00000005ff05723e */ /* 0x000fe200048070ff */
[----:B------:R-:W-:Y:S01]  /*1ed00*/  FMUL R12, R12, UR20 ;  /* 0x000000140c0c7c20 */ /* 0x000fe20008400000 */
[----:B------:R-:W-:Y:S01]  /*1ed10*/  FMUL R13, R13, UR20 ;  /* 0x000000140d0d7c20 */ /* 0x000fe20008400000 */
[----:B------:R-:W-:Y:S01]  /*1ed20*/  FMUL R14, R14, UR20 ;  /* 0x000000140e0e7c20 */ /* 0x000fe20008400000 */
[----:B------:R-:W-:Y:S01]  /*1ed30*/  FMUL R15, R15, UR20 ;  /* 0x000000140f0f7c20 */ /* 0x000fe20008400000 */
[----:B------:R-:W-:Y:S01]  /*1ed40*/  FMUL R16, R16, UR20 ;  /* 0x0000001410107c20 */ /* 0x000fe20008400000 */
[----:B------:R-:W-:Y:S01]  /*1ed50*/  FMUL R17, R17, UR20 ;  /* 0x0000001411117c20 */ /* 0x000fe20008400000 */
[----:B------:R-:W-:Y:S01]  /*1ed60*/  FMUL R18, R18, UR20 ;  /* 0x0000001412127c20 */ /* 0x000fe20008400000 */
[----:B------:R-:W-:Y:S01]  /*1ed70*/  FMUL R19, R19, UR20 ;  /* 0x0000001413137c20 */ /* 0x000fe20008400000 */
[----:B------:R-:W-:Y:S01]  /*1ed80*/  @!P0 STG.E.U8 desc[UR14][R24.64+0x1], R4 ;  /* 0x0000010418008986 */ /* 0x000fe2000c10110e */
[----:B------:R-:W-:-:S02]  /*1ed90*/  ISETP.LT.OR P0, PT, R0, 0x1, !P2 ;  /* 0x000000010000780c */ /* 0x000fc40005701670 */
[----:B------:R-:W-:Y:S01]  /*1eda0*/  F2FP.SATFINITE.E4M3.F32.PACK_AB_MERGE_C R6, RZ, R6, RZ ;  /* 0x00000006ff06723e */ /* 0x000fe200048070ff */
[----:B------:R-:W-:Y:S01]  /*1edb0*/  FMUL R20, R20, UR20 ;  /* 0x0000001414147c20 */ /* 0x000fe20008400000 */
[----:B------:R-:W-:Y:S01]  /*1edc0*/  FMUL R21, R21, UR20 ;  /* 0x0000001415157c20 */ /* 0x000fe20008400000 */
[----:B------:R-:W-:Y:S01]  /*1edd0*/  FMUL R22, R22, UR20 ;  /* 0x0000001416167c20 */ /* 0x000fe20008400000 */
[----:B------:R-:W3:Y:S07]  /*1ede0*/  LDL.LU R41, [R1+0x204] ;  /* 0x0002040001297983 */ /* 0x000eee0000300800 */
[----:B------:R4:W-:Y:S01]  /*1edf0*/  @!P0 STG.E.U8 desc[UR14][R26.64], R5 ;  /* 0x000000051a008986 */ /* 0x0009e2000c10110e */
[----:B------:R-:W-:-:S02]  /*1ee00*/  ISETP.LT.OR P0, PT, R0, 0x2, !P2 ;  /* 0x000000020000780c */ /* 0x000fc40005701670 */
[----:B------:R-:W-:Y:S01]  /*1ee10*/  F2FP.SATFINITE.E4M3.F32.PACK_AB_MERGE_C R7, RZ, R7, RZ ;  /* 0x00000007ff07723e */ /* 0x000fe200048070ff */
[----:B------:R-:W5:Y:S01]  /*1ee20*/  LDL.LU R39, [R1+0x208] ;  /* 0x0002080001277983 */ /* 0x000f620000300800 */
[----:B------:R-:W-:Y:S02]  /*1ee30*/  F2FP.SATFINITE.E4M3.F32.PACK_AB_MERGE_C R8, RZ, R8, RZ ;  /* 0x00000008ff08723e */ /* 0x000fe400048070ff */
[----:B------:R-:W-:Y:S01]  /*1ee40*/  F2FP.SATFINITE.E4M3.F32.PACK_AB_MERGE_C R9, RZ, R9, RZ ;  /* 0x00000009ff09723e */ /* 0x000fe200048070ff */
[----:B------:R-:W-:Y:S01]  /*1ee50*/  FMUL R23, R23, UR20 ;  /* 0x0000001417177c20 */ /* 0x000fe20008400000 */
[----:B------:R-:W-:Y:S01]  /*1ee60*/  F2FP.SATFINITE.E4M3.F32.PACK_AB_MERGE_C R10, RZ, R10, RZ ;  /* 0x0000000aff0a723e */ /* 0x000fe200048070ff */
[----:B------:R-:W-:Y:S01]  /*1ee70*/  FMUL R152, R152, UR20 ;  /* 0x0000001498987c20 */ /* 0x000fe20008400000 */
[----:B------:R-:W-:Y:S01]  /*1ee80*/  F2FP.SATFINITE.E4M3.F32.PACK_AB_MERGE_C R11, RZ, R11, RZ ;  /* 0x0000000bff0b723e */ /* 0x000fe200048070ff */
[----:B------:R-:W3:Y:S04]  /*1ee90*/  LDL.LU R35, [R1+0x20c] ;  /* 0x00020c0001237983 */ /* 0x000ee80000300800 */
[----:B------:R-:W-:Y:S01]  /*1eea0*/  @!P0 STG.E.U8 desc[UR14][R26.64+0x1], R6 ;  /* 0x000001061a008986 */ /* 0x000fe2000c10110e */
[----:B------:R-:W-:-:S03]  /*1eeb0*/  ISETP.LT.OR P0, PT, R0, 0x9, !P2 ;  /* 0x000000090000780c */ /* 0x000fc60005701670 */
[----:B------:R-:W-:Y:S01]  /*1eec0*/  @!P1 STG.E.U8 desc[UR14][R24.64+0x8], R7 ;  /* 0x0000080718009986 */ /* 0x000fe2000c10110e */
[----:B------:R-:W-:-:S03]  /*1eed0*/  ISETP.LT.OR P1, PT, R0, 0xa, !P2 ;  /* 0x0000000a0000780c */ /* 0x000fc60005721670 */
[----:B------:R-:W-:Y:S01]  /*1eee0*/  @!P5 STG.E.U8 desc[UR14][R24.64+0x9], R8 ;  /* 0x000009081800d986 */ /* 0x000fe2000c10110e */
[C---:B------:R-:W-:Y:S02]  /*1eef0*/  ISETP.LT.OR P5, PT, R0.reuse, 0x11, !P3 ;  /* 0x000000110000780c */ /* 0x040fe40005fa1670 */
[----:B------:R-:W-:Y:S01]  /*1ef00*/  F2FP.SATFINITE.E4M3.F32.PACK_AB_MERGE_C R12, RZ, R12, RZ ;  /* 0x0000000cff0c723e */ /* 0x000fe200048070ff */
[----:B------:R-:W-:Y:S01]  /*1ef10*/  FMUL R153, R153, UR20 ;  /* 0x0000001499997c20 */ /* 0x000fe20008400000 */
[----:B------:R-:W-:Y:S01]  /*1ef20*/  F2FP.SATFINITE.E4M3.F32.PACK_AB_MERGE_C R13, RZ, R13, RZ ;  /* 0x0000000dff0d723e */ /* 0x000fe200048070ff */
[----:B------:R-:W-:Y:S01]  /*1ef30*/  @!P0 STG.E.U8 desc[UR14][R26.64+0x8], R9 ;  /* 0x000008091a008986 */ /* 0x000fe2000c10110e */
[----:B------:R-:W-:-:S03]  /*1ef40*/  ISETP.LT.OR P0, PT, R0, 0x12, !P3 ;  /* 0x000000120000780c */ /* 0x000fc60005f01670 */
[----:B------:R-:W-:Y:S01]  /*1ef50*/  @!P1 STG.E.U8 desc[UR14][R26.64+0x9], R10 ;  /* 0x0000090a1a009986 */ /* 0x000fe2000c10110e */
[----:B------:R-:W-:-:S03]  /*1ef60*/  ISETP.LT.OR P1, PT, R0, 0x11, !P2 ;  /* 0x000000110000780c */ /* 0x000fc60005721670 */
[----:B------:R-:W-:Y:S01]  /*1ef70*/  @!P5 STG.E.U8 desc[UR14][R24.64+0x10], R11 ;  /* 0x0000100b1800d986 */ /* 0x000fe2000c10110e */
[C---:B------:R-:W-:Y:S02]  /*1ef80*/  ISETP.LT.OR P5, PT, R0.reuse, 0x12, !P2 ;  /* 0x000000120000780c */ /* 0x040fe400057a1670 */
[----:B------:R-:W-:Y:S01]  /*1ef90*/  F2FP.SATFINITE.E4M3.F32.PACK_AB_MERGE_C R14, RZ, R14, RZ ;  /* 0x0000000eff0e723e */ /* 0x000fe200048070ff */
[----:B------:R-:W5:Y:S04]  /*1efa0*/  LDL.LU R33, [R1+0x210] ;  /* 0x0002100001217983 */ /* 0x000f680000300800 */
[----:B------:R-:W-:Y:S01]  /*1efb0*/  @!P0 STG.E.U8 desc[UR14][R24.64+0x11], R12 ;  /* 0x0000110c18008986 */ /* 0x000fe2000c10110e */
[----:B------:R-:W-:-:S03]  /*1efc0*/  ISETP.LT.OR P0, PT, R0, 0x19, !P3 ;  /* 0x000000190000780c */ /* 0x000fc60005f01670 */
[----:B------:R-:W-:Y:S01]  /*1efd0*/  @!P1 STG.E.U8 desc[UR14][R26.64+0x10], R13 ;  /* 0x0000100d1a009986 */ /* 0x000fe2000c10110e */
[C---:B------:R-:W-:Y:S02]  /*1efe0*/  ISETP.LT.OR P1, PT, R0.reuse, 0x1a, !P3 ;  /* 0x0000001a0000780c */ /* 0x040fe40005f21670 */
[----:B------:R-:W-:Y:S02]  /*1eff0*/  F2FP.SATFINITE.E4M3.F32.PACK_AB_MERGE_C R15, RZ, R15, RZ ;  /* 0x0000000fff0f723e */ /* 0x000fe400048070ff */
[----:B------:R-:W-:Y:S01]  /*1f000*/  F2FP.SATFINITE.E4M3.F32.PACK_AB_MERGE_C R16, RZ, R16, RZ ;  /* 0x00000010ff10723e */ /* 0x000fe200048070ff */
[----:B------:R-:W-:Y:S01]  /*1f010*/  @!P5 STG.E.U8 desc[UR14][R26.64+0x11], R14 ;  /* 0x0000110e1a00d986 */ /* 0x000fe2000c10110e */
[----:B------:R-:W-:-:S03]  /*1f020*/  ISETP.LT.OR P5, PT, R0, 0x19, !P2 ;  /* 0x000000190000780c */ /* 0x000fc600057a1670 */
[----:B------:R-:W-:Y:S01]  /*1f030*/  @!P0 STG.E.U8 desc[UR14][R24.64+0x18], R15 ;  /* 0x0000180f18008986 */ /* 0x000fe2000c10110e */
[----:B------:R-:W-:-:S03]  /*1f040*/  ISETP.LT.OR P0, PT, R0, 0x1a, !P2 ;  /* 0x0000001a0000780c */ /* 0x000fc60005701670 */
[----:B------:R-:W-:Y:S01]  /*1f050*/  @!P1 STG.E.U8 desc[UR14][R24.64+0x19], R16 ;  /* 0x0000191018009986 */ /* 0x000fe2000c10110e */
[----:B------:R-:W-:Y:S02]  /*1f060*/  ISETP.LT.OR P1, PT, R0, 0x21, !P3 ;  /* 0x000000210000780c */ /* 0x000fe40005f21670 */
[----:B------:R-:W-:Y:S01]  /*1f070*/  F2FP.SATFINITE.E4M3.F32.PACK_AB_MERGE_C R17, RZ, R17, RZ ;  /* 0x00000011ff11723e */ /* 0x000fe200048070ff */
[----:B------:R-:W5:Y:S01]  /*1f080*/  LDL.LU R32, [R1+0x214] ;  /* 0x0002140001207983 */ /* 0x000f620000300800 */
[----:B------:R-:W-:Y:S01]  /*1f090*/  F2FP.SATFINITE.E4M3.F32.PACK_AB_MERGE_C R18, RZ, R18, RZ ;  /* 0x00000012ff12723e */ /* 0x000fe200048070ff */
[----:B------:R-:W-:Y:S01]  /*1f0a0*/  FMUL R154, R154, UR20 ;  /* 0x000000149a9a7c20 */ /* 0x000fe20008400000 */
[----:B------:R-:W-:Y:S01]  /*1f0b0*/  F2FP.SATFINITE.E4M3.F32.PACK_AB_MERGE_C R19, RZ, R19, RZ ;  /* 0x00000013ff13723e */ /* 0x000fe200048070ff */
[----:B------:R-:W-:Y:S01]  /*1f0c0*/  @!P5 STG.E.U8 desc[UR14][R26.64+0x18], R17 ;  /* 0x000018111a00d986 */ /* 0x000fe2000c10110e */
[----:B------:R-:W-:Y:S01]  /*1f0d0*/  ISETP.LT.OR P5, PT, R0, 0x22, !P3 ;  /* 0x000000220000780c */ /* 0x000fe20005fa1670 */
[----:B------:R-:W-:Y:S01]  /*1f0e0*/  FMUL R156, R156, UR20 ;  /* 0x000000149c9c7c20 */ /* 0x000fe20008400000 */
[----:B------:R-:W-:Y:S01]  /*1f0f0*/  F2FP.SATFINITE.E4M3.F32.PACK_AB_MERGE_C R20, RZ, R20, RZ ;  /* 0x00000014ff14723e */ /* 0x000fe200048070ff */
[----:B------:R-:W-:Y:S01]  /*1f100*/  @!P0 STG.E.U8 desc[UR14][R26.64+0x19], R18 ;  /* 0x000019121a008986 */ /* 0x000fe2000c10110e */
[C---:B------:R-:W-:Y:S01]  /*1f110*/  ISETP.LT.OR P0, PT, R0.reuse, 0x21, !P2 ;  /* 0x000000210000780c */ /* 0x040fe20005701670 */
[----:B------:R-:W-:Y:S01]  /*1f120*/  FMUL R155, R155, UR20 ;  /* 0x000000149b9b7c20 */ /* 0x000fe20008400000 */
[----:B------:R-:W-:Y:S01]  /*1f130*/  F2FP.SATFINITE.E4M3.F32.PACK_AB_MERGE_C R21, RZ, R21, RZ ;  /* 0x00000015ff15723e */ /* 0x000fe200048070ff */
[----:B------:R-:W-:Y:S01]  /*1f140*/  @!P1 STG.E.U8 desc[UR14][R24.64+0x20], R19 ;  /* 0x0000201318009986 */ /* 0x000fe2000c10110e */
[----:B------:R-:W-:Y:S01]  /*1f150*/  ISETP.LT.OR P1, PT, R0, 0x22, !P2 ;  /* 0x000000220000780c */ /* 0x000fe20005721670 */
[----:B------:R-:W-:Y:S01]  /*1f160*/  FMUL R157, R157, UR20 ;  /* 0x000000149d9d7c20 */ /* 0x000fe20008400000 */
        /* <DEDUP_REMOVED lines=20> */
[C---:B------:R-:W-:Y:S01]  /*1f2b0*/  ISETP.LT.OR P6, PT, R0.reuse, 0x32, !P2 ;  /* 0x000000320000780c */ /* 0x040fe200057c1670 */
        /* <DEDUP_REMOVED lines=45> */
[----:B0-----:R-:W-:Y:S01]  /*1f590*/  F2FP.SATFINITE.E4M3.F32.PACK_AB_MERGE_C R3, RZ, R168, RZ ;  /* 0x000000a8ff03723e */ /* 0x001fe200048070ff */
        /* <DEDUP_REMOVED lines=11> */
[----:B----4-:R-:W-:Y:S01]  /*1f650*/  F2FP.SATFINITE.E4M3.F32.PACK_AB_MERGE_C R5, RZ, R170, RZ ;  /* 0x000000aaff05723e */ /* 0x010fe200048070ff */
        /* <DEDUP_REMOVED lines=8> */
[----:B------:R0:W-:Y:S01]  /*1f6e0*/  @!P1 STG.E.U8 desc[UR14][R24.64+0x49], R3 ;  /* 0x0000490318009986 */ /* 0x0001e2000c10110e */
[C---:B------:R-:W-:Y:S01]  /*1f6f0*/  ISETP.LT.OR P1, PT, R0.reuse, 0x52, !P3 ;  /* 0x000000520000780c */ /* 0x040fe20005f21670 */
[----:B------:R-:W-:Y:S01]  /*1f700*/  FMUL R181, R181, UR20 ;  /* 0x00000014b5b57c20 */ /* 0x000fe20008400000 */
[----:B------:R-:W-:Y:S01]  /*1f710*/  F2FP.SATFINITE.E4M3.F32.PACK_AB_MERGE_C R175, RZ, R175, RZ ;  /* 0x000000afffaf723e */ /* 0x000fe200048070ff */
[----:B------:R4:W-:Y:S01]  /*1f720*/  @!P6 STG.E.U8 desc[UR14][R26.64+0x49], R5 ;  /* 0x000049051a00e986 */ /* 0x0009e2000c10110e */
        /* <DEDUP_REMOVED lines=8> */
[----:B0-----:R-:W-:Y:S01]  /*1f7b0*/  F2FP.SATFINITE.E4M3.F32.PACK_AB_MERGE_C R3, RZ, R172, RZ ;  /* 0x000000acff03723e */ /* 0x001fe200048070ff */
[----:B------:R-:W-:Y:S01]  /*1f7c0*/  FMUL R183, R183, UR20 ;  /* 0x00000014b7b77c20 */ /* 0x000fe20008400000 */
[C---:B------:R-:W-:Y:S01]  /*1f7d0*/  ISETP.LT.OR P0, PT, R0.reuse, 0x59, !P3 ;  /* 0x000000590000780c */ /* 0x040fe20005f01670 */
[----:B------:R-:W-:Y:S01]  /*1f7e0*/  FMUL R185, R185, UR20 ;  /* 0x00000014b9b97c20 */ /* 0x000fe20008400000 */
[----:B----4-:R-:W-:Y:S01]  /*1f7f0*/  F2FP.SATFINITE.E4M3.F32.PACK_AB_MERGE_C R5, RZ, R174, RZ ;  /* 0x000000aeff05723e */ /* 0x010fe200048070ff */
        /* <DEDUP_REMOVED lines=8> */
[----:B------:R4:W-:Y:S01]  /*1f880*/  @!P6 STG.E.U8 desc[UR14][R26.64+0x51], R5 ;  /* 0x000051051a00e986 */ /* 0x0009e2000c10110e */
[C---:B------:R-:W-:Y:S01]  /*1f890*/  ISETP.LT.OR P6, PT, R0.reuse, 0x5a, !P2 ;  /* 0x0000005a0000780c */ /* 0x040fe200057c1670 */
[----:B------:R-:W-:Y:S01]  /*1f8a0*/  FMUL R187, R187, UR20 ;  /* 0x00000014bbbb7c20 */ /* 0x000fe20008400000 */
[----:B------:R-:W-:Y:S01]  /*1f8b0*/  F2FP.SATFINITE.E4M3.F32.PACK_AB_MERGE_C R185, RZ, R185, RZ ;  /* 0x000000b9ffb9723e */ /* 0x000fe200048070ff */
[----:B------:R-:W-:Y:S01]  /*1f8c0*/  @!P0 STG.E.U8 desc[UR14][R24.64+0x58], R175 ;  /* 0x000058af18008986 */ /* 0x000fe2000c10110e */
[----:B0-----:R-:W-:Y:S01]  /*1f8d0*/  F2FP.SATFINITE.E4M3.F32.PACK_AB_MERGE_C R3, RZ, R176, RZ ;  /* 0x000000b0ff03723e */ /* 0x001fe200048070ff */
[----:B------:R-:W-:Y:S01]  /*1f8e0*/  FMUL R189, R189, UR20 ;  /* 0x00000014bdbd7c20 */ /* 0x000fe20008400000 */
[----:B------:R-:W-:Y:S01]  /*1f8f0*/  ISETP.LT.OR P0, PT, R0, 0x61, !P3 ;  /* 0x000000610000780c */ /* 0x000fe20005f01670 */
[----:B------:R-:W-:Y:S01]  /*1f900*/  FMUL R190, R190, UR20 ;  /* 0x00000014bebe7c20 */ /* 0x000fe20008400000 */
[----:B------:R-:W-:Y:S01]  /*1f910*/  FMUL R192, R192, UR20 ;  /* 0x00000014c0c07c20 */ /* 0x000fe20008400000 */
[----:B------:R0:W-:Y:S01]  /*1f920*/  @!P1 STG.E.U8 desc[UR14][R24.64+0x59], R3 ;  /* 0x0000590318009986 */ /* 0x0001e2000c10110e */
[C---:B------:R-:W-:Y:S01]  /*1f930*/  ISETP.LT.OR P1, PT, R0.reuse, 0x62, !P3 ;  /* 0x000000620000780c */ /* 0x040fe20005f21670 */
[----:B------:R-:W-:Y:S01]  /*1f940*/  FMUL R191, R191, UR20 ;  /* 0x00000014bfbf7c20 */ /* 0x000fe20008400000 */
[----:B----4-:R-:W-:Y:S01]  /*1f950*/  F2FP.SATFINITE.E4M3.F32.PACK_AB_MERGE_C R5, RZ, R178, RZ ;  /* 0x000000b2ff05723e */ /* 0x010fe200048070ff */
[----:B------:R-:W-:Y:S01]  /*1f960*/  @!P5 STG.E.U8 desc[UR14][R26.64+0x58], R177 ;  /* 0x000058b11a00d986 */ /* 0x000fe2000c10110e */
        /* <DEDUP_REMOVED lines=12> */
[----:B------:R-:W-:Y:S01]  /*1fa30*/  F2FP.SATFINITE.E4M3.F32.PACK_AB_MERGE_C R191, RZ, R191, RZ ;  /* 0x000000bfffbf723e */ /* 0x000fe200048070ff */
[----:B------:R0:W-:Y:S01]  /*1fa40*/  @!P1 STG.E.U8 desc[UR14][R24.64+0x61], R3 ;  /* 0x0000610318009986 */ /* 0x0001e2000c10110e */
[C---:B------:R-:W-:Y:S01]  /*1fa50*/  ISETP.LT.OR P1, PT, R0.reuse, 0x6a, !P3 ;  /* 0x0000006a0000780c */ /* 0x040fe20005f21670 */
[----:B------:R-:W-:Y:S01]  /*1fa60*/  FMUL R197, R197, UR20 ;  /* 0x00000014c5c57c20 */ /* 0x000fe20008400000 */
[----:B----4-:R-:W-:Y:S01]  /*1fa70*/  F2FP.SATFINITE.E4M3.F32.PACK_AB_MERGE_C R5, RZ, R182, RZ ;  /* 0x000000b6ff05723e */ /* 0x010fe200048070ff */
[----:B------:R-:W-:Y:S01]  /*1fa80*/  @!P5 STG.E.U8 desc[UR14][R26.64+0x60], R181 ;  /* 0x000060b51a00d986 */ /* 0x000fe2000c10110e */
[----:B------:R-:W-:Y:S01]  /*1fa90*/  ISETP.LT.OR P5, PT, R0, 0x69, !P2 ;  /* 0x000000690000780c */ /* 0x000fe200057a1670 */
        /* <DEDUP_REMOVED lines=13> */
[----:B------:R-:W-:Y:S01]  /*1fb70*/  ISETP.LT.OR P1, PT, R0, 0x72, !P3 ;  /* 0x000000720000780c */ /* 0x000fe20005f21670 */
[----:B------:R-:W-:Y:S01]  /*1fb80*/  FMUL R202, R202, UR20 ;  /* 0x00000014caca7c20 */ /* 0x000fe20008400000 */
[----:B----4-:R-:W-:Y:S01]  /*1fb90*/  F2FP.SATFINITE.E4M3.F32.PACK_AB_MERGE_C R5, RZ, R186, RZ ;  /* 0x000000baff05723e */ /* 0x010fe200048070ff */
        /* <DEDUP_REMOVED lines=111> */
[----:B--2---:R-:W-:Y:S01]  /*20290*/  FMUL R2, R2, UR20 ;  /* 0x0000001402027c20 */ /* 0x004fe20008400000 */
        /* <DEDUP_REMOVED lines=8> */
[----:B------:R-:W4:Y:S01]  /*20320*/  LDL.LU R38, [R1+0x218] ;  /* 0x0002180001267983 */ /* 0x000f220000300800 */
[----:B------:R-:W-:-:S03]  /*20330*/  F2FP.SATFINITE.E4M3.F32.PACK_AB_MERGE_C R233, RZ, R233, RZ ;  /* 0x000000e9ffe9723e */ /* 0x000fc600048070ff */
[----:B------:R0:W-:Y:S01]  /*20340*/  @!P1 STG.E.U8 desc[UR14][R24.64+0xa1], R3 ;  /* 0x0000a10318009986 */ /* 0x0001e2000c10110e */
[C---:B------:R-:W-:Y:S02]  /*20350*/  ISETP.LT.OR P1, PT, R0.reuse, 0xaa, !P3 ;  /* 0x000000aa0000780c */ /* 0x040fe40005f21670 */
[----:B--2---:R-:W-:Y:S01]  /*20360*/  F2FP.SATFINITE.E4M3.F32.PACK_AB_MERGE_C R5, RZ, R214, RZ ;  /* 0x000000d6ff05723e */ /* 0x004fe200048070ff */
[----:B------:R-:W-:Y:S01]  /*20370*/  @!P5 STG.E.U8 desc[UR14][R26.64+0xa0], R213 ;  /* 0x0000a0d51a00d986 */ /* 0x000fe2000c10110e */
[----:B------:R-:W-:-:S03]  /*20380*/  ISETP.LT.OR P5, PT, R0, 0xa9, !P2 ;  /* 0x000000a90000780c */ /* 0x000fc600057a1670 */
[----:B------:R2:W-:Y:S01]  /*20390*/  @!P6 STG.E.U8 desc[UR14][R26.64+0xa1], R5 ;  /* 0x0000a1051a00e986 */ /* 0x0005e2000c10110e */
[C---:B------:R-:W-:Y:S02]  /*203a0*/  ISETP.LT.OR P6, PT, R0.reuse, 0xaa, !P2 ;  /* 0x000000aa0000780c */ /* 0x040fe400057c1670 */
[----:B0-----:R-:W-:Y:S01]  /*203b0*/  F2FP.SATFINITE.E4M3.F32.PACK_AB_MERGE_C R3, RZ, R216, RZ ;  /* 0x000000d8ff03723e */ /* 0x001fe200048070ff */
[----:B------:R-:W-:Y:S01]  /*203c0*/  @!P0 STG.E.U8 desc[UR14][R24.64+0xa8], R215 ;  /* 0x0000a8d718008986 */ /* 0x000fe2000c10110e */
[----:B------:R-:W-:-:S03]  /*203d0*/  ISETP.LT.OR P0, PT, R0, 0xb1, !P3 ;  /* 0x000000b10000780c */ /* 0x000fc60005f01670 */
        /* <DEDUP_REMOVED lines=38> */
[----:B------:R-:W4:Y:S04]  /*20640*/  LDL.LU R37, [R1+0x21c] ;  /* 0x00021c0001257983 */ /* 0x000f280000300800 */
[----:B------:R-:W-:Y:S01]  /*20650*/  @!P1 STG.E.U8 desc[UR14][R24.64+0xc9], R3 ;  /* 0x0000c90318009986 */ /* 0x000fe2000c10110e */
[C---:B------:R-:W-:Y:S02]  /*20660*/  ISETP.LT.OR P1, PT, R0.reuse, 0xd2, !P3 ;  /* 0x000000d20000780c */ /* 0x040fe40005f21670 */
[----:B--2---:R-:W-:Y:S01]  /*20670*/  F2FP.SATFINITE.E4M3.F32.PACK_AB_MERGE_C R5, RZ, R234, RZ ;  /* 0x000000eaff05723e */ /* 0x004fe200048070ff */
[----:B------:R-:W2:Y:S01]  /*20680*/  LDL.LU R36, [R1+0x220] ;  /* 0x0002200001247983 */ /* 0x000ea20000300800 */
[----:B------:R-:W-:Y:S01]  /*20690*/  F2FP.SATFINITE.E4M3.F32.PACK_AB_MERGE_C R7, RZ, R236, RZ ;  /* 0x000000ecff07723e */ /* 0x000fe200048070ff */
[----:B---3--:R-:W-:Y:S01]  /*206a0*/  FMUL R4, R35, UR20 ;  /* 0x0000001423047c20 */ /* 0x008fe20008400000 */
[----:B------:R-:W-:Y:S01]  /*206b0*/  F2FP.SATFINITE.E4M3.F32.PACK_AB_MERGE_C R9, RZ, R2, RZ ;  /* 0x00000002ff09723e */ /* 0x000fe200048070ff */
[----:B------:R-:W-:Y:S01]  /*206c0*/  FMUL R2, R41, UR20 ;  /* 0x0000001429027c20 */ /* 0x000fe20008400000 */
[----:B------:R-:W3:Y:S04]  /*206d0*/  LDL.LU R35, [R1+0x224] ;  /* 0x0002240001237983 */ /* 0x000ee80000300800 */
[----:B------:R-:W-:Y:S01]  /*206e0*/  @!P0 STG.E.U8 desc[UR14][R24.64+0xc8], R231 ;  /* 0x0000c8e718008986 */ /* 0x000fe2000c10110e */
[----:B------:R-:W-:-:S03]  /*206f0*/  ISETP.LT.OR P0, PT, R0, 0xd1, !P3 ;  /* 0x000000d10000780c */ /* 0x000fc60005f01670 */
[----:B------:R-:W-:Y:S01]  /*20700*/  @!P5 STG.E.U8 desc[UR14][R26.64+0xc8], R233 ;  /* 0x0000c8e91a00d986 */ /* 0x000fe2000c10110e */
[----:B------:R-:W-:-:S03]  /*20710*/  ISETP.LT.OR P5, PT, R0, 0xd1, !P2 ;  /* 0x000000d10000780c */ /* 0x000fc600057a1670 */
[----:B------:R5:W-:Y:S01]  /*20720*/  @!P6 STG.E.U8 desc[UR14][R26.64+0xc9], R5 ;  /* 0x0000c9051a00e986 */ /* 0x000be2000c10110e */
[----:B------:R-:W-:-:S03]  /*20730*/  ISETP.LT.OR P6, PT, R0, 0xd2, !P2 ;  /* 0x000000d20000780c */ /* 0x000fc600057c1670 */
[----:B------:R0:W-:Y:S01]  /*20740*/  @!P1 STG.E.U8 desc[UR14][R24.64+0xd1], R7 ;  /* 0x0000d10718009986 */ /* 0x0001e2000c10110e */
[----:B-----5:R-:W-:-:S03]  /*20750*/  FMUL R5, R33, UR20 ;  /* 0x0000001421057c20 */ /* 0x020fc60008400000 */
[----:B------:R-:W5:Y:S01]  /*20760*/  LDL.LU R33, [R1+0x228] ;  /* 0x0002280001217983 */ /* 0x000f620000300800 */
[----:B0-----:R-:W-:Y:S01]  /*20770*/  F2FP.SATFINITE.E4M3.F32.PACK_AB_MERGE_C R7, RZ, R2, RZ ;  /* 0x00000002ff07723e */ /* 0x001fe200048070ff */
[----:B------:R-:W-:Y:S02]  /*20780*/  FMUL R2, R32, UR20 ;  /* 0x0000001420027c20 */ /* 0x000fe40008400000 */
[----:B------:R-:W5:Y:S04]  /*20790*/  LDL.LU R41, [R1+0x22c] ;  /* 0x00022c0001297983 */ /* 0x000f680000300800 */
[----:B------:R-:W5:Y:S01]  /*207a0*/  LDL.LU R32, [R1+0x230] ;  /* 0x0002300001207983 */ /* 0x000f620000300800 */
[----:B------:R-:W-:Y:S01]  /*207b0*/  F2FP.SATFINITE.E4M3.F32.PACK_AB_MERGE_C R235, RZ, R235, RZ ;  /* 0x000000ebffeb723e */ /* 0x000fe200048070ff */
[----:B------:R-:W-:Y:S01]  /*207c0*/  FMUL R3, R39, UR20 ;  /* 0x0000001427037c20 */ /* 0x000fe20008400000 */
[----:B------:R-:W-:Y:S01]  /*207d0*/  F2FP.SATFINITE.E4M3.F32.PACK_AB_MERGE_C R237, RZ, R237, RZ ;  /* 0x000000edffed723e */ /* 0x000fe200048070ff */
[----:B------:R-:W5:Y:S04]  /*207e0*/  LDL.LU R39, [R1+0x234] ;  /* 0x0002340001277983 */ /* 0x000f680000300800 */
[----:B------:R-:W-:Y:S01]  /*207f0*/  @!P0 STG.E.U8 desc[UR14][R24.64+0xd0], R235 ;  /* 0x0000d0eb18008986 */ /* 0x000fe2000c10110e */
[----:B------:R-:W-:-:S02]  /*20800*/  ISETP.LT.OR P0, PT, R0, 0xd9, !P3 ;  /* 0x000000d90000780c */ /* 0x000fc40005f01670 */
[C---:B------:R-:W-:Y:S01]  /*20810*/  ISETP.LT.OR P1, PT, R0.reuse, 0xda, !P3 ;  /* 0x000000da0000780c */ /* 0x040fe20005f21670 */
[----:B------:R-:W-:Y:S01]  /*20820*/  @!P5 STG.E.U8 desc[UR14][R26.64+0xd0], R237 ;  /* 0x0000d0ed1a00d986 */ /* 0x000fe2000c10110e */
[----:B------:R-:W-:Y:S02]  /*20830*/  ISETP.LT.OR P5, PT, R0, 0xd9, !P2 ;  /* 0x000000d90000780c */ /* 0x000fe400057a1670 */
[----:B------:R-:W-:Y:S01]  /*20840*/  F2FP.SATFINITE.E4M3.F32.PACK_AB_MERGE_C R11, RZ, R3, RZ ;  /* 0x00000003ff0b723e */ /* 0x000fe200048070ff */
[----:B------:R0:W-:Y:S01]  /*20850*/  @!P6 STG.E.U8 desc[UR14][R26.64+0xd1], R9 ;  /* 0x0000d1091a00e986 */ /* 0x0001e2000c10110e */
[----:B------:R-:W-:-:S05]  /*20860*/  F2FP.SATFINITE.E4M3.F32.PACK_AB_MERGE_C R13, RZ, R4, RZ ;  /* 0x00000004ff0d723e */ /* 0x000fca00048070ff */
[----:B------:R1:W-:Y:S01]  /*20870*/  @!P0 STG.E.U8 desc[UR14][R24.64+0xd8], R7 ;  /* 0x0000d80718008986 */ /* 0x0003e2000c10110e */
[----:B0-----:R-:W-:-:S03]  /*20880*/  F2FP.SATFINITE.E4M3.F32.PACK_AB_MERGE_C R9, RZ, R5, RZ ;  /* 0x00000005ff09723e */ /* 0x001fc600048070ff */
[----:B------:R0:W-:Y:S01]  /*20890*/  @!P1 STG.E.U8 desc[UR14][R24.64+0xd9], R11 ;  /* 0x0000d90b18009986 */ /* 0x0001e2000c10110e */
[----:B-1----:R-:W-:-:S03]  /*208a0*/  F2FP.SATFINITE.E4M3.F32.PACK_AB_MERGE_C R7, RZ, R2, RZ ;  /* 0x00000002ff07723e */ /* 0x002fc600048070ff */
[----:B------:R1:W-:Y:S01]  /*208b0*/  @!P5 STG.E.U8 desc[UR14][R26.64+0xd8], R13 ;  /* 0x0000d80d1a00d986 */ /* 0x0003e2000c10110e */
[----:B----4-:R-:W-:-:S03]  /*208c0*/  FMUL R3, R38, UR20 ;  /* 0x0000001426037c20 */ /* 0x010fc60008400000 */
[----:B------:R-:W4:Y:S02]  /*208d0*/  LDL.LU R38, [R1+0x238] ;  /* 0x0002380001267983 */ /* 0x000f240000300800 */
[----:B0-----:R-:W-:Y:S01]  /*208e0*/  F2FP.SATFINITE.E4M3.F32.PACK_AB_MERGE_C R11, RZ, R3, RZ ;  /* 0x00000003ff0b723e */ /* 0x001fe200048070ff */
[----:B------:R-:W-:Y:S02]  /*208f0*/  FMUL R4, R37, UR20 ;  /* 0x0000001425047c20 */ /* 0x000fe40008400000 */
[----:B------:R-:W4:Y:S01]  /*20900*/  LDL.LU R37, [R1+0x23c] ;  /* 0x00023c0001257983 */ /* 0x000f220000300800 */
[----:B--2---:R-:W-:-:S03]  /*20910*/  FMUL R5, R36, UR20 ;  /* 0x0000001424057c20 */ /* 0x004fc60008400000 */
[----:B------:R-:W2:Y:S01]  /*20920*/  LDL.LU R36, [R1+0x240] ;  /* 0x0002400001247983 */ /* 0x000ea20000300800 */
[----:B---3--:R-:W-:-:S03]  /*20930*/  FMUL R2, R35, UR20 ;  /* 0x0000001423027c20 */ /* 0x008fc60008400000 */
[----:B------:R-:W3:Y:S01]  /*20940*/  LDL.LU R35, [R1+0x244] ;  /* 0x0002440001237983 */ /* 0x000ee20000300800 */
[----:B-1----:R-:W-:Y:S01]  /*20950*/  F2FP.SATFINITE.E4M3.F32.PACK_AB_MERGE_C R13, RZ, R4, RZ ;  /* 0x00000004ff0d723e */ /* 0x002fe200048070ff */
[----:B-----5:R-:W-:Y:S02]  /*20960*/  FMUL R3, R33, UR20 ;  /* 0x0000001421037c20 */ /* 0x020fe40008400000 */
[----:B------:R-:W5:Y:S01]  /*20970*/  LDL.LU R33, [R1+0x248] ;  /* 0x0002480001217983 */ /* 0x000f620000300800 */
[----:B------:R-:W-:-:S03]  /*20980*/  FMUL R4, R32, UR20 ;  /* 0x0000001420047c20 */ /* 0x000fc60008400000 */
[----:B------:R-:W5:Y:S01]  /*20990*/  LDL.LU R32, [R1+0x24c] ;  /* 0x00024c0001207983 */ /* 0x000f620000300800 */
[C---:B------:R-:W-:Y:S02]  /*209a0*/  ISETP.LT.OR P6, PT, R0.reuse, 0xda, !P2 ;  /* 0x000000da0000780c */ /* 0x040fe400057c1670 */
[C---:B------:R-:W-:Y:S02]  /*209b0*/  ISETP.LT.OR P5, PT, R0.reuse, 0xe1, !P3 ;  /* 0x000000e10000780c */ /* 0x040fe40005fa1670 */
[C---:B------:R-:W-:Y:S02]  /*209c0*/  ISETP.LT.OR P1, PT, R0.reuse, 0xe2, !P2 ;  /* 0x000000e20000780c */ /* 0x040fe40005721670 */
[----:B------:R-:W-:-:S07]  /*209d0*/  ISETP.LT.OR P0, PT, R0, 0xe1, !P2 ;  /* 0x000000e10000780c */ /* 0x000fce0005701670 */
[----:B------:R0:W-:Y:S01]  /*209e0*/  @!P6 STG.E.U8 desc[UR14][R26.64+0xd9], R9 ;  /* 0x0000d9091a00e986 */ /* 0x0001e2000c10110e */
[----:B------:R-:W-:Y:S02]  /*209f0*/  ISETP.LT.OR P6, PT, R0, 0xe2, !P3 ;  /* 0x000000e20000780c */ /* 0x000fe40005fc1670 */
[----:B------:R-:W-:Y:S01]  /*20a00*/  F2FP.SATFINITE.E4M3.F32.PACK_AB_MERGE_C R5, RZ, R5, RZ ;  /* 0x00000005ff05723e */ /* 0x000fe200048070ff */
[----:B------:R-:W-:Y:S01]  /*20a10*/  @!P5 STG.E.U8 desc[UR14][R24.64+0xe0], R7 ;  /* 0x0000e0071800d986 */ /* 0x000fe2000c10110e */
[----:B0-----:R-:W-:Y:S01]  /*20a20*/  F2FP.SATFINITE.E4M3.F32.PACK_AB_MERGE_C R9, RZ, R2, RZ ;  /* 0x00000002ff09723e */ /* 0x001fe200048070ff */
[----:B------:R-:W-:-:S08]  /*20a30*/  FMUL R2, R41, UR20 ;  /* 0x0000001429027c20 */ /* 0x000fd00008400000 */
[----:B------:R-:W-:Y:S01]  /*20a40*/  @!P6 STG.E.U8 desc[UR14][R24.64+0xe1], R11 ;  /* 0x0000e10b1800e986 */ /* 0x000fe2000c10110e */
[----:B------:R-:W-:-:S03]  /*20a50*/  ISETP.LT.OR P6, PT, R0, 0xe9, !P3 ;  /* 0x000000e90000780c */ /* 0x000fc60005fc1670 */
[----:B------:R0:W-:Y:S04]  /*20a60*/  @!P1 STG.E.U8 desc[UR14][R26.64+0xe1], R5 ;  /* 0x0000e1051a009986 */ /* 0x0001e8000c10110e */
[----:B------:R-:W5:Y:S01]  /*20a70*/  LDL.LU R41, [R1+0x250] ;  /* 0x0002500001297983 */ /* 0x000f620000300800 */
[----:B------:R-:W-:-:S03]  /*20a80*/  ISETP.LT.OR P5, PT, R0, 0xea, !P2 ;  /* 0x000000ea0000780c */ /* 0x000fc600057a1670 */
[----:B------:R1:W-:Y:S01]  /*20a90*/  @!P0 STG.E.U8 desc[UR14][R26.64+0xe0], R13 ;  /* 0x0000e00d1a008986 */ /* 0x0003e2000c10110e */
[----:B0-----:R-:W-:Y:S01]  /*20aa0*/  F2FP.SATFINITE.E4M3.F32.PACK_AB_MERGE_C R5, RZ, R2, RZ ;  /* 0x00000002ff05723e */ /* 0x001fe200048070ff */
[----:B------:R-:W-:Y:S02]  /*20ab0*/  FMUL R2, R39, UR20 ;  /* 0x0000001427027c20 */ /* 0x000fe40008400000 */
[----:B------:R-:W5:Y:S01]  /*20ac0*/  LDL.LU R39, [R1+0x254] ;  /* 0x0002540001277983 */ /* 0x000f620000300800 */
[----:B------:R-:W-:Y:S02]  /*20ad0*/  ISETP.LT.OR P0, PT, R0, 0xea, !P3 ;  /* 0x000000ea0000780c */ /* 0x000fe40005f01670 */
[----:B------:R-:W-:Y:S02]  /*20ae0*/  F2FP.SATFINITE.E4M3.F32.PACK_AB_MERGE_C R7, RZ, R3, RZ ;  /* 0x00000003ff07723e */ /* 0x000fe400048070ff */
[----:B------:R-:W-:Y:S02]  /*20af0*/  F2FP.SATFINITE.E4M3.F32.PACK_AB_MERGE_C R11, RZ, R4, RZ ;  /* 0x00000004ff0b723e */ /* 0x000fe400048070ff */
[----:B-1----:R-:W-:Y:S01]  /*20b00*/  F2FP.SATFINITE.E4M3.F32.PACK_AB_MERGE_C R13, RZ, R2, RZ ;  /* 0x00000002ff0d723e */ /* 0x002fe200048070ff */
[----:B------:R-:W-:Y:S06]  /*20b10*/  @!P6 STG.E.U8 desc[UR14][R24.64+0xe8], R9 ;  /* 0x0000e8091800e986 */ /* 0x000fec000c10110e */
[----:B------:R0:W-:Y:S04]  /*20b20*/  @!P0 STG.E.U8 desc[UR14][R24.64+0xe9], R7 ;  /* 0x0000e90718008986 */ /* 0x0001e8000c10110e */
[----:B------:R1:W-:Y:S01]  /*20b30*/  @!P5 STG.E.U8 desc[UR14][R26.64+0xe9], R11 ;  /* 0x0000e90b1a00d986 */ /* 0x0003e2000c10110e */
[----:B----4-:R-:W-:-:S03]  /*20b40*/  FMUL R3, R38, UR20 ;  /* 0x0000001426037c20 */ /* 0x010fc60008400000 */
[----:B------:R-:W4:Y:S02]  /*20b50*/  LDL.LU R38, [R1+0x258] ;  /* 0x0002580001267983 */ /* 0x000f240000300800 */
[----:B0-----:R-:W-:Y:S01]  /*20b60*/  F2FP.SATFINITE.E4M3.F32.PACK_AB_MERGE_C R7, RZ, R3, RZ ;  /* 0x00000003ff07723e */ /* 0x001fe200048070ff */
[----:B------:R-:W-:Y:S02]  /*20b70*/  FMUL R4, R37, UR20 ;  /* 0x0000001425047c20 */ /* 0x000fe40008400000 */
[----:B------:R-:W4:Y:S01]  /*20b80*/  LDL.LU R37, [R1+0x25c] ;  /* 0x00025c0001257983 */ /* 0x000f220000300800 */
[----:B--2---:R-:W-:-:S03]  /*20b90*/  FMUL R2, R36, UR20 ;  /* 0x0000001424027c20 */ /* 0x004fc60008400000 */
[----:B------:R-:W2:Y:S02]  /*20ba0*/  LDL.LU R36, [R1+0x260] ;  /* 0x0002600001247983 */ /* 0x000ea40000300800 */
[----:B------:R-:W-:Y:S01]  /*20bb0*/  F2FP.SATFINITE.E4M3.F32.PACK_AB_MERGE_C R9, RZ, R2, RZ ;  /* 0x00000002ff09723e */ /* 0x000fe200048070ff */
[----:B---3--:R-:W-:Y:S02]  /*20bc0*/  FMUL R2, R35, UR20 ;  /* 0x0000001423027c20 */ /* 0x008fe40008400000 */
[----:B------:R-:W3:Y:S03]  /*20bd0*/  LDL.LU R35, [R1+0x264] ;  /* 0x0002640001237983 */ /* 0x000ee60000300800 */
        /* <DEDUP_REMOVED lines=10> */
[----:B------:R-:W-:-:S03]  /*20c80*/  ISETP.LT.OR P1, PT, R0, 0xf1, !P2 ;  /* 0x000000f10000780c */ /* 0x000fc60005721670 */
[----:B------:R1:W-:Y:S01]  /*20c90*/  @!P6 STG.E.U8 desc[UR14][R24.64+0xf0], R13 ;  /* 0x0000f00d1800e986 */ /* 0x0003e2000c10110e */
[----:B------:R-:W-:-:S03]  /*20ca0*/  ISETP.LT.OR P6, PT, R0, 0xf9, !P3 ;  /* 0x000000f90000780c */ /* 0x000fc60005fc1670 */
[----:B------:R1:W-:Y:S01]  /*20cb0*/  @!P0 STG.E.U8 desc[UR14][R24.64+0xf1], R7 ;  /* 0x0000f10718008986 */ /* 0x0003e2000c10110e */
[----:B------:R-:W-:Y:S02]  /*20cc0*/  ISETP.LT.OR P3, PT, R0, 0xfa, !P3 ;  /* 0x000000fa0000780c */ /* 0x000fe40005f61670 */
[----:B0-----:R-:W-:Y:S02]  /*20cd0*/  F2FP.SATFINITE.E4M3.F32.PACK_AB_MERGE_C R5, RZ, R4, RZ ;  /* 0x00000004ff05723e */ /* 0x001fe400048070ff */
[----:B-1----:R-:W-:Y:S02]  /*20ce0*/  F2FP.SATFINITE.E4M3.F32.PACK_AB_MERGE_C R13, RZ, R3, RZ ;  /* 0x00000003ff0d723e */ /* 0x002fe400048070ff */
[----:B------:R-:W-:Y:S01]  /*20cf0*/  F2FP.SATFINITE.E4M3.F32.PACK_AB_MERGE_C R7, RZ, R2, RZ ;  /* 0x00000002ff07723e */ /* 0x000fe200048070ff */
[----:B------:R-:W-:Y:S02]  /*20d00*/  FMUL R2, R41, UR20 ;  /* 0x0000001429027c20 */ /* 0x000fe40008400000 */
[----:B------:R-:W5:Y:S04]  /*20d10*/  LDL.LU R41, [R1+0x270] ;  /* 0x0002700001297983 */ /* 0x000f680000300800 */
[----:B------:R0:W-:Y:S01]  /*20d20*/  @!P5 STG.E.U8 desc[UR14][R26.64+0xf1], R9 ;  /* 0x0000f1091a00d986 */ /* 0x0001e2000c10110e */
[----:B------:R-:W-:-:S03]  /*20d30*/  FMUL R3, R39, UR20 ;  /* 0x0000001427037c20 */ /* 0x000fc60008400000 */
[----:B------:R-:W5:Y:S01]  /*20d40*/  LDL.LU R39, [R1+0x274] ;  /* 0x0002740001277983 */ /* 0x000f620000300800 */
[----:B------:R-:W-:-:S03]  /*20d50*/  ISETP.LT.OR P5, PT, R0, 0xf9, !P2 ;  /* 0x000000f90000780c */ /* 0x000fc600057a1670 */
[----:B------:R-:W-:Y:S01]  /*20d60*/  @!P1 STG.E.U8 desc[UR14][R26.64+0xf0], R5 ;  /* 0x0000f0051a009986 */ /* 0x000fe2000c10110e */
[----:B0-----:R-:W-:-:S03]  /*20d70*/  F2FP.SATFINITE.E4M3.F32.PACK_AB_MERGE_C R9, RZ, R2, RZ ;  /* 0x00000002ff09723e */ /* 0x001fc600048070ff */
[----:B------:R0:W-:Y:S04]  /*20d80*/  @!P6 STG.E.U8 desc[UR14][R24.64+0xf8], R11 ;  /* 0x0000f80b1800e986 */ /* 0x0001e8000c10110e */
[----:B------:R1:W-:Y:S01]  /*20d90*/  @!P3 STG.E.U8 desc[UR14][R24.64+0xf9], R13 ;  /* 0x0000f90d1800b986 */ /* 0x0003e2000c10110e */
[----:B0-----:R-:W-:-:S03]  /*20da0*/  F2FP.SATFINITE.E4M3.F32.PACK_AB_MERGE_C R11, RZ, R3, RZ ;  /* 0x00000003ff0b723e */ /* 0x001fc600048070ff */
[----:B------:R0:W-:Y:S01]  /*20db0*/  @!P5 STG.E.U8 desc[UR14][R26.64+0xf8], R7 ;  /* 0x0000f8071a00d986 */ /* 0x0001e2000c10110e */
[----:B----4-:R-:W-:-:S03]  /*20dc0*/  FMUL R4, R38, UR20 ;  /* 0x0000001426047c20 */ /* 0x010fc60008400000 */
[----:B------:R-:W4:Y:S02]  /*20dd0*/  LDL.LU R38, [R1+0x278] ;  /* 0x0002780001267983 */ /* 0x000f240000300800 */
[----:B-1----:R-:W-:Y:S01]  /*20de0*/  F2FP.SATFINITE.E4M3.F32.PACK_AB_MERGE_C R13, RZ, R4, RZ ;  /* 0x00000004ff0d723e */ /* 0x002fe200048070ff */
[----:B------:R-:W-:Y:S02]  /*20df0*/  FMUL R5, R37, UR20 ;  /* 0x0000001425057c20 */ /* 0x000fe40008400000 */
[----:B------:R-:W4:Y:S01]  /*20e00*/  LDL.LU R37, [R1+0x27c] ;  /* 0x00027c0001257983 */ /* 0x000f220000300800 */
[----:B--2---:R-:W-:-:S03]  /*20e10*/  FMUL R2, R36, UR20 ;  /* 0x0000001424027c20 */ /* 0x004fc60008400000 */
[----:B------:R-:W2:Y:S01]  /*20e20*/  LDL.LU R36, [R1+0x280] ;  /* 0x0002800001247983 */ /* 0x000ea20000300800 */
[----:B---3--:R-:W-:-:S03]  /*20e30*/  FMUL R3, R35, UR20 ;  /* 0x0000001423037c20 */ /* 0x008fc60008400000 */
[----:B------:R-:W3:Y:S01]  /*20e40*/  LDL.LU R35, [R1+0x284] ;  /* 0x0002840001237983 */ /* 0x000ee20000300800 */
[----:B0-----:R-:W-:Y:S01]  /*20e50*/  F2FP.SATFINITE.E4M3.F32.PACK_AB_MERGE_C R7, RZ, R2, RZ ;  /* 0x00000002ff07723e */ /* 0x001fe200048070ff */
[----:B-----5:R-:W-:Y:S02]  /*20e60*/  FMUL R4, R33, UR20 ;  /* 0x0000001421047c20 */ /* 0x020fe40008400000 */
[----:B------:R-:W5:Y:S01]  /*20e70*/  LDL.LU R33, [R1+0x288] ;  /* 0x0002880001217983 */ /* 0x000f620000300800 */
[----:B------:R-:W-:-:S03]  /*20e80*/  FMUL R2, R32, UR20 ;  /* 0x0000001420027c20 */ /* 0x000fc60008400000 */
[----:B------:R-:W5:Y:S01]  /*20e90*/  LDL.LU R32, [R1+0x28c] ;  /* 0x00028c0001207983 */ /* 0x000f620000300800 */
[----:B------:R-:W-:Y:S02]  /*20ea0*/  ISETP.GE.AND P1, PT, R34, 0x81, PT ;  /* 0x000000812200780c */ /* 0x000fe40003f26270 */
[C---:B------:R-:W-:Y:S02]  /*20eb0*/  ISETP.LT.OR P2, PT, R0.reuse, 0xfa, !P2 ;  /* 0x000000fa0000780c */ /* 0x040fe40005741670 */
[C---:B------:R-:W-:Y:S02]  /*20ec0*/  ISETP.LT.OR P6, PT, R0.reuse, 0x1, !P1 ;  /* 0x000000010000780c */ /* 0x040fe40004fc1670 */
[----:B------:R-:W-:Y:S02]  /*20ed0*/  ISETP.LT.OR P3, PT, R0, 0x2, !P1 ;  /* 0x000000020000780c */ /* 0x000fe40004f61670 */
[----:B------:R-:W-:-:S07]  /*20ee0*/  ISETP.GE.AND P0, PT, R34, 0x89, PT ;  /* 0x000000892200780c */ /* 0x000fce0003f06270 */
[----:B------:R0:W-:Y:S04]  /*20ef0*/  @!P2 STG.E.U8 desc[UR14][R26.64+0xf9], R9 ;  /* 0x0000f9091a00a986 */ /* 0x0001e8000c10110e */
[----:B------:R-:W-:Y:S01]  /*20f00*/  @!P6 STG.E.U8 desc[UR14][R30.64], R11 ;  /* 0x0000000b1e00e986 */ /* 0x000fe2000c10110e */
[C---:B------:R-:W-:Y:S02]  /*20f10*/  ISETP.LT.OR P6, PT, R0.reuse, 0x2, !P0 ;  /* 0x000000020000780c */ /* 0x040fe400047c1670 */
[C---:B------:R-:W-:Y:S01]  /*20f20*/  ISETP.LT.OR P5, PT, R0.reuse, 0x1, !P0 ;  /* 0x000000010000780c */ /* 0x040fe200047a1670 */
[----:B------:R1:W-:Y:S01]  /*20f30*/  @!P3 STG.E.U8 desc[UR14][R30.64+0x1], R13 ;  /* 0x0000010d1e00b986 */ /* 0x0003e2000c10110e */
[----:B------:R-:W-:Y:S02]  /*20f40*/  ISETP.LT.OR P2, PT, R0, 0xa, !P1 ;  /* 0x0000000a0000780c */ /* 0x000fe40004f41670 */
[----:B0-----:R-:W-:-:S02]  /*20f50*/  F2FP.SATFINITE.E4M3.F32.PACK_AB_MERGE_C R9, RZ, R3, RZ ;  /* 0x00000003ff09723e */ /* 0x001fc400048070ff */
[----:B------:R-:W-:Y:S01]  /*20f60*/  ISETP.LT.OR P3, PT, R0, 0x9, !P1 ;  /* 0x000000090000780c */ /* 0x000fe20004f61670 */
[----:B------:R-:W-:Y:S01]  /*20f70*/  FMUL R3, R41, UR20 ;  /* 0x0000001429037c20 */ /* 0x000fe20008400000 */
[----:B-1----:R-:W-:Y:S01]  /*20f80*/  F2FP.SATFINITE.E4M3.F32.PACK_AB_MERGE_C R13, RZ, R2, RZ ;  /* 0x00000002ff0d723e */ /* 0x002fe200048070ff */
[----:B------:R-:W5:Y:S01]  /*20f90*/  LDL.LU R41, [R1+0x290] ;  /* 0x0002900001297983 */ /* 0x000f620000300800 */
[----:B------:R-:W-:Y:S02]  /*20fa0*/  F2FP.SATFINITE.E4M3.F32.PACK_AB_MERGE_C R5, RZ, R5, RZ ;  /* 0x00000005ff05723e */ /* 0x000fe400048070ff */
[----:B------:R-:W-:Y:S01]  /*20fb0*/  F2FP.SATFINITE.E4M3.F32.PACK_AB_MERGE_C R11, RZ, R4, RZ ;  /* 0x00000004ff0b723e */ /* 0x000fe200048070ff */
[----:B------:R0:W-:Y:S01]  /*20fc0*/  @!P6 STG.E.U8 desc[UR14][R28.64+0x1], R7 ;  /* 0x000001071c00e986 */ /* 0x0001e2000c10110e */
[----:B------:R-:W-:-:S03]  /*20fd0*/  FMUL R2, R39, UR20 ;  /* 0x0000001427027c20 */ /* 0x000fc60008400000 */
[----:B------:R-:W5:Y:S01]  /*20fe0*/  LDL.LU R39, [R1+0x294] ;  /* 0x0002940001277983 */ /* 0x000f620000300800 */
[----:B------:R-:W-:Y:S02]  /*20ff0*/  ISETP.LT.OR P6, PT, R0, 0xa, !P0 ;  /* 0x0000000a0000780c */ /* 0x000fe400047c1670 */
[----:B0-----:R-:W-:Y:S01]  /*21000*/  F2FP.SATFINITE.E4M3.F32.PACK_AB_MERGE_C R7, RZ, R2, RZ ;  /* 0x00000002ff07723e */ /* 0x001fe200048070ff */
[----:B------:R0:W-:Y:S04]  /*21010*/  @!P5 STG.E.U8 desc[UR14][R28.64], R5 ;  /* 0x000000051c00d986 */ /* 0x0001e8000c10110e */
[----:B------:R-:W-:Y:S04]  /*21020*/  @!P2 STG.E.U8 desc[UR14][R30.64+0x9], R11 ;  /* 0x0000090b1e00a986 */ /* 0x000fe8000c10110e */
[----:B------:R1:W-:Y:S01]  /*21030*/  @!P3 STG.E.U8 desc[UR14][R30.64+0x8], R9 ;  /* 0x000008091e00b986 */ /* 0x0003e2000c10110e */
[----:B0-----:R-:W-:-:S05]  /*21040*/  F2FP.SATFINITE.E4M3.F32.PACK_AB_MERGE_C R5, RZ, R3, RZ ;  /* 0x00000003ff05723e */ /* 0x001fca00048070ff */
[----:B------:R0:W-:Y:S01]  /*21050*/  @!P6 STG.E.U8 desc[UR14][R28.64+0x9], R5 ;  /* 0x000009051c00e986 */ /* 0x0001e2000c10110e */
[----:B----4-:R-:W-:-:S03]  /*21060*/  FMUL R4, R38, UR20 ;  /* 0x0000001426047c20 */ /* 0x010fc60008400000 */
[----:B------:R-:W4:Y:S02]  /*21070*/  LDL.LU R38, [R1+0x298] ;  /* 0x0002980001267983 */ /* 0x000f240000300800 */
[----:B-1----:R-:W-:Y:S01]  /*21080*/  F2FP.SATFINITE.E4M3.F32.PACK_AB_MERGE_C R9, RZ, R4, RZ ;  /* 0x00000004ff09723e */ /* 0x002fe200048070ff */
[----:B------:R-:W-:Y:S02]  /*21090*/  FMUL R2, R37, UR20 ;  /* 0x0000001425027c20 */ /* 0x000fe40008400000 */
[----:B------:R-:W4:Y:S03]  /*210a0*/  LDL.LU R37, [R1+0x29c] ;  /* 0x00029c0001257983 */ /* 0x000f260000300800 */
[----:B------:R-:W-:Y:S01]  /*210b0*/  F2FP.SATFINITE.E4M3.F32.PACK_AB_MERGE_C R11, RZ, R2, RZ ;  /* 0x00000002ff0b723e */ /* 0x000fe200048070ff */
[----:B--2---:R-:W-:Y:S02]  /*210c0*/  FMUL R2, R36, UR20 ;  /* 0x0000001424027c20 */ /* 0x004fe40008400000 */
[----:B------:R-:W2:Y:S01]  /*210d0*/  LDL.LU R36, [R1+0x2a0] ;  /* 0x0002a00001247983 */ /* 0x000ea20000300800 */
[----:B---3--:R-:W-:-:S03]  /*210e0*/  FMUL R3, R35, UR20 ;  /* 0x0000001423037c20 */ /* 0x008fc60008400000 */
[----:B------:R-:W3:Y:S01]  /*210f0*/  LDL.LU R35, [R1+0x2a4] ;  /* 0x0002a40001237983 */ /* 0x000ee20000300800 */
[----:B-----5:R-:W-:-:S03]  /*21100*/  FMUL R4, R33, UR20 ;  /* 0x0000001421047c20 */ /* 0x020fc60008400000 */
[----:B------:R-:W5:Y:S01]  /*21110*/  LDL.LU R33, [R1+0x2a8] ;  /* 0x0002a80001217983 */ /* 0x000f620000300800 */
[----:B0-----:R-:W-:-:S03]  /*21120*/  FMUL R5, R32, UR20 ;  /* 0x0000001420057c20 */ /* 0x001fc60008400000 */
[----:B------:R-:W5:Y:S01]  /*21130*/  LDL.LU R32, [R1+0x2ac] ;  /* 0x0002ac0001207983 */ /* 0x000f620000300800 */
[C---:B------:R-:W-:Y:S02]  /*21140*/  ISETP.LT.OR P5, PT, R0.reuse, 0x9, !P0 ;  /* 0x000000090000780c */ /* 0x040fe400047a1670 */
[C---:B------:R-:W-:Y:S02]  /*21150*/  ISETP.LT.OR P3, PT, R0.reuse, 0x11, !P1 ;  /* 0x000000110000780c */ /* 0x040fe40004f61670 */
[C---:B------:R-:W-:Y:S02]  /*21160*/  ISETP.LT.OR P2, PT, R0.reuse, 0x12, !P1 ;  /* 0x000000120000780c */ /* 0x040fe40004f41670 */
[----:B------:R-:W-:-:S07]  /*21170*/  ISETP.LT.OR P6, PT, R0, 0x12, !P0 ;  /* 0x000000120000780c */ /* 0x000fce00047c1670 */
[----:B------:R-:W-:Y:S01]  /*21180*/  @!P5 STG.E.U8 desc[UR14][R28.64+0x8], R13 ;  /* 0x0000080d1c00d986 */ /* 0x000fe2000c10110e */
[----:B------:R-:W-:-:S03]  /*21190*/  ISETP.LT.OR P5, PT, R0, 0x11, !P0 ;  /* 0x000000110000780c */ /* 0x000fc600047a1670 */
[----:B------:R0:W-:Y:S01]  /*211a0*/  @!P3 STG.E.U8 desc[UR14][R30.64+0x10], R7 ;  /* 0x000010071e00b986 */ /* 0x0001e2000c10110e */
[----:B------:R-:W-:-:S03]  /*211b0*/  ISETP.LT.OR P3, PT, R0, 0x19, !P1 ;  /* 0x000000190000780c */ /* 0x000fc60004f61670 */
[----:B------:R1:W-:Y:S01]  /*211c0*/  @!P2 STG.E.U8 desc[UR14][R30.64+0x11], R9 ;  /* 0x000011091e00a986 */ /* 0x0003e2000c10110e */
[----:B------:R-:W-:Y:S02]  /*211d0*/  ISETP.LT.OR P2, PT, R0, 0x1a, !P1 ;  /* 0x0000001a0000780c */ /* 0x000fe40004f41670 */
[----:B0-----:R-:W-:Y:S02]  /*211e0*/  F2FP.SATFINITE.E4M3.F32.PACK_AB_MERGE_C R7, RZ, R2, RZ ;  /* 0x00000002ff07723e */ /* 0x001fe400048070ff */
[----:B-1----:R-:W-:Y:S01]  /*211f0*/  F2FP.SATFINITE.E4M3.F32.PACK_AB_MERGE_C R9, RZ, R3, RZ ;  /* 0x00000003ff09723e */ /* 0x002fe200048070ff */
[----:B------:R-:W-:Y:S02]  /*21200*/  FMUL R2, R41, UR20 ;  /* 0x0000001429027c20 */ /* 0x000fe40008400000 */
[----:B------:R-:W5:Y:S01]  /*21210*/  LDL.LU R41, [R1+0x2b0] ;  /* 0x0002b00001297983 */ /* 0x000f620000300800 */
[----:B------:R-:W-:-:S03]  /*21220*/  F2FP.SATFINITE.E4M3.F32.PACK_AB_MERGE_C R13, RZ, R4, RZ ;  /* 0x00000004ff0d723e */ /* 0x000fc600048070ff */
[----:B------:R0:W-:Y:S01]  /*21230*/  @!P6 STG.E.U8 desc[UR14][R28.64+0x11], R7 ;  /* 0x000011071c00e986 */ /* 0x0001e2000c10110e */
[----:B------:R-:W-:-:S03]  /*21240*/  FMUL R3, R39, UR20 ;  /* 0x0000001427037c20 */ /* 0x000fc60008400000 */
[----:B------:R-:W5:Y:S01]  /*21250*/  LDL.LU R39, [R1+0x2b4] ;  /* 0x0002b40001277983 */ /* 0x000f620000300800 */
[----:B------:R-:W-:Y:S02]  /*21260*/  ISETP.LT.OR P6, PT, R0, 0x1a, !P0 ;  /* 0x0000001a0000780c */ /* 0x000fe400047c1670 */
[----:B0-----:R-:W-:Y:S01]  /*21270*/  F2FP.SATFINITE.E4M3.F32.PACK_AB_MERGE_C R7, RZ, R2, RZ ;  /* 0x00000002ff07723e */ /* 0x001fe200048070ff */
[----:B------:R-:W-:Y:S04]  /*21280*/  @!P5 STG.E.U8 desc[UR14][R28.64+0x10], R11 ;  /* 0x0000100b1c00d986 */ /* 0x000fe8000c10110e */
[----:B------:R0:W-:Y:S04]  /*21290*/  @!P3 STG.E.U8 desc[UR14][R30.64+0x18], R9 ;  /* 0x000018091e00b986 */ /* 0x0001e8000c10110e */
[----:B------:R1:W-:Y:S01]  /*212a0*/  @!P2 STG.E.U8 desc[UR14][R30.64+0x19], R13 ;  /* 0x0000190d1e00a986 */ /* 0x0003e2000c10110e */
[----:B0-----:R-:W-:-:S03]  /*212b0*/  F2FP.SATFINITE.E4M3.F32.PACK_AB_MERGE_C R9, RZ, R3, RZ ;  /* 0x00000003ff09723e */ /* 0x001fc600048070ff */
[----:B------:R0:W-:Y:S01]  /*212c0*/  @!P6 STG.E.U8 desc[UR14][R28.64+0x19], R7 ;  /* 0x000019071c00e986 */ /* 0x0001e2000c10110e */
[----:B----4-:R-:W-:-:S03]  /*212d0*/  FMUL R4, R38, UR20 ;  /* 0x0000001426047c20 */ /* 0x010fc60008400000 */
[----:B------:R-:W4:Y:S02]  /*212e0*/  LDL.LU R38, [R1+0x2b8] ;  /* 0x0002b80001267983 */ /* 0x000f240000300800 */
[----:B------:R-:W-:Y:S01]  /*212f0*/  F2FP.SATFINITE.E4M3.F32.PACK_AB_MERGE_C R11, RZ, R4, RZ ;  /* 0x00000004ff0b723e */ /* 0x000fe200048070ff */
[----:B------:R-:W-:Y:S02]  /*21300*/  FMUL R2, R37, UR20 ;  /* 0x0000001425027c20 */ /* 0x000fe40008400000 */
[----:B------:R-:W4:Y:S03]  /*21310*/  LDL.LU R37, [R1+0x2bc] ;  /* 0x0002bc0001257983 */ /* 0x000f260000300800 */
[----:B-1----:R-:W-:Y:S01]  /*21320*/  F2FP.SATFINITE.E4M3.F32.PACK_AB_MERGE_C R13, RZ, R2, RZ ;  /* 0x00000002ff0d723e */ /* 0x002fe200048070ff */
[----:B--2---:R-:W-:Y:S02]  /*21330*/  FMUL R3, R36, UR20 ;  /* 0x0000001424037c20 */ /* 0x004fe40008400000 */
[----:B------:R-:W2:Y:S01]  /*21340*/  LDL.LU R36, [R1+0x2c0] ;  /* 0x0002c00001247983 */ /* 0x000ea20000300800 */
[----:B---3--:R-:W-:-:S03]  /*21350*/  FMUL R2, R35, UR20 ;  /* 0x0000001423027c20 */ /* 0x008fc60008400000 */
[----:B------:R-:W3:Y:S02]  /*21360*/  LDL.LU R35, [R1+0x2c4] ;  /* 0x0002c40001237983 */ /* 0x000ee40000300800 */
[----:B0-----:R-:W-:Y:S01]  /*21370*/  F2FP.SATFINITE.E4M3.F32.PACK_AB_MERGE_C R7, RZ, R2, RZ ;  /* 0x00000002ff07723e */ /* 0x001fe200048070ff */
[----:B-----5:R-:W-:Y:S02]  /*21380*/  FMUL R4, R33, UR20 ;  /* 0x0000001421047c20 */ /* 0x020fe40008400000 */
[----:B------:R-:W5:Y:S01]  /*21390*/  LDL.LU R33, [R1+0x2c8] ;  /* 0x0002c80001217983 */ /* 0x000f620000300800 */
[----:B------:R-:W-:-:S03]  /*213a0*/  FMUL R2, R32, UR20 ;  /* 0x0000001420027c20 */ /* 0x000fc60008400000 */
[----:B------:R-:W5:Y:S01]  /*213b0*/  LDL.LU R32, [R1+0x2cc] ;  /* 0x0002cc0001207983 */ /* 0x000f620000300800 */
[C---:B------:R-:W-:Y:S02]  /*213c0*/  ISETP.LT.OR P5, PT, R0.reuse, 0x19, !P0 ;  /* 0x000000190000780c */ /* 0x040fe400047a1670 */
[C---:B------:R-:W-:Y:S02]  /*213d0*/  ISETP.LT.OR P3, PT, R0.reuse, 0x21, !P1 ;  /* 0x000000210000780c */ /* 0x040fe40004f61670 */
[C---:B------:R-:W-:Y:S02]  /*213e0*/  ISETP.LT.OR P2, PT, R0.reuse, 0x22, !P1 ;  /* 0x000000220000780c */ /* 0x040fe40004f41670 */
[----:B------:R-:W-:Y:S02]  /*213f0*/  F2FP.SATFINITE.E4M3.F32.PACK_AB_MERGE_C R5, RZ, R5, RZ ;  /* 0x00000005ff05723e */ /* 0x000fe400048070ff */
[----:B------:R-:W-:-:S05]  /*21400*/  ISETP.LT.OR P6, PT, R0, 0x22, !P0 ;  /* 0x000000220000780c */ /* 0x000fca00047c1670 */
[----:B------:R0:W-:Y:S01]  /*21410*/  @!P5 STG.E.U8 desc[UR14][R28.64+0x18], R5 ;  /* 0x000018051c00d986 */ /* 0x0001e2000c10110e */
[----:B------:R-:W-:-:S03]  /*21420*/  ISETP.LT.OR P5, PT, R0, 0x21, !P0 ;  /* 0x000000210000780c */ /* 0x000fc600047a1670 */
[----:B------:R-:W-:Y:S01]  /*21430*/  @!P3 STG.E.U8 desc[UR14][R30.64+0x20], R9 ;  /* 0x000020091e00b986 */ /* 0x000fe2000c10110e */
        /* <DEDUP_REMOVED lines=8> */
[----:B------:R-:W-:Y:S01]  /*214c0*/  @!P6 STG.E.U8 desc[UR14][R28.64+0x21], R5 ;  /* 0x000021051c00e986 */ /* 0x000fe2000c10110e */
[----:B------:R-:W-:-:S03]  /*214d0*/  FMUL R3, R39, UR20 ;  /* 0x0000001427037c20 */ /* 0x000fc60008400000 */
[----:B------:R-:W5:Y:S01]  /*214e0*/  LDL.LU R39, [R1+0x2d4] ;  /* 0x0002d40001277983 */ /* 0x000f620000300800 */
[----:B------:R-:W-:-:S03]  /*214f0*/  ISETP.LT.OR P6, PT, R0, 0x2a, !P0 ;  /* 0x0000002a0000780c */ /* 0x000fc600047c1670 */
[----:B------:R-:W-:Y:S04]  /*21500*/  @!P5 STG.E.U8 desc[UR14][R28.64+0x20], R13 ;  /* 0x0000200d1c00d986 */ /* 0x000fe8000c10110e */
[----:B------:R0:W-:Y:S04]  /*21510*/  @!P3 STG.E.U8 desc[UR14][R30.64+0x28], R7 ;  /* 0x000028071e00b986 */ /* 0x0001e8000c10110e */
[----:B------:R1:W-:Y:S01]  /*21520*/  @!P2 STG.E.U8 desc[UR14][R30.64+0x29], R9 ;  /* 0x000029091e00a986 */ /* 0x0003e2000c10110e */
[----:B0-----:R-:W-:Y:S02]  /*21530*/  F2FP.SATFINITE.E4M3.F32.PACK_AB_MERGE_C R7, RZ, R2, RZ ;  /* 0x00000002ff07723e */ /* 0x001fe400048070ff */
[----:B-1----:R-:W-:-:S03]  /*21540*/  F2FP.SATFINITE.E4M3.F32.PACK_AB_MERGE_C R9, RZ, R3, RZ ;  /* 0x00000003ff09723e */ /* 0x002fc600048070ff */
[----:B------:R0:W-:Y:S01]  /*21550*/  @!P6 STG.E.U8 desc[UR14][R28.64+0x29], R7 ;  /* 0x000029071c00e986 */ /* 0x0001e2000c10110e */
[----:B----4-:R-:W-:-:S03]  /*21560*/  FMUL R4, R38, UR20 ;  /* 0x0000001426047c20 */ /* 0x010fc60008400000 */
[----:B------:R-:W4:Y:S02]  /*21570*/  LDL.LU R38, [R1+0x2d8] ;  /* 0x0002d80001267983 */ /* 0x000f240000300800 */
[----:B------:R-:W-:Y:S01]  /*21580*/  F2FP.SATFINITE.E4M3.F32.PACK_AB_MERGE_C R13, RZ, R4, RZ ;  /* 0x00000004ff0d723e */ /* 0x000fe200048070ff */
        /* <DEDUP_REMOVED lines=21> */
[----:B------:R-:W-:Y:S02]  /*216e0*/  F2FP.SATFINITE.E4M3.F32.PACK_AB_MERGE_C R5, RZ, R5, RZ ;  /* 0x00000005ff05723e */ /* 0x000fe400048070ff */
        /* <DEDUP_REMOVED lines=204> */
[----:B------:R-:W-:Y:S01]  /*223b0*/  F2FP.SATFINITE.E4M3.F32.PACK_AB_MERGE_C R9, RZ, R4, RZ ;  /* 0x00000004ff09723e */ /* 0x000fe200048070ff */
[----:B------:R-:W-:-:S02]  /*223c0*/  FMUL R3, R39, UR20 ;  /* 0x0000001427037c20 */ /* 0x000fc40008400000 */
[----:B------:R-:W5:Y:S04]  /*223d0*/  LDL.LU R39, [R1+0x394] ;  /* 0x0003940001277983 */ /* 0x000f680000300800 */
[----:B------:R-:W-:Y:S04]  /*223e0*/  @!P6 STG.E.U8 desc[UR14][R28.64+0x81], R5 ;  /* 0x000081051c00e986 */ /* 0x000fe8000c10110e */
[----:B------:R-:W-:Y:S04]  /*223f0*/  @!P5 STG.E.U8 desc[UR14][R28.64+0x80], R13 ;  /* 0x0000800d1c00d986 */ /* 0x000fe8000c10110e */
[----:B------:R0:W-:Y:S04]  /*22400*/  @!P3 STG.E.U8 desc[UR14][R30.64+0x88], R7 ;  /* 0x000088071e00b986 */ /* 0x0001e8000c10110e */
[----:B------:R1:W-:Y:S01]  /*22410*/  @!P2 STG.E.U8 desc[UR14][R30.64+0x89], R9 ;  /* 0x000089091e00a986 */ /* 0x0003e2000c10110e */
[----:B0-----:R-:W-:-:S02]  /*22420*/  F2FP.SATFINITE.E4M3.F32.PACK_AB_MERGE_C R7, RZ, R2, RZ ;  /* 0x00000002ff07723e */ /* 0x001fc400048070ff */
[----:B-1----:R-:W-:Y:S01]  /*22430*/  F2FP.SATFINITE.E4M3.F32.PACK_AB_MERGE_C R9, RZ, R3, RZ ;  /* 0x00000003ff09723e */ /* 0x002fe200048070ff */
[----:B----4-:R-:W-:Y:S02]  /*22440*/  FMUL R4, R38, UR20 ;  /* 0x0000001426047c20 */ /* 0x010fe40008400000 */
[----:B------:R-:W4:Y:S03]  /*22450*/  LDL.LU R38, [R1+0x398] ;  /* 0x0003980001267983 */ /* 0x000f260000300800 */
[----:B------:R-:W-:Y:S01]  /*22460*/  F2FP.SATFINITE.E4M3.F32.PACK_AB_MERGE_C R13, RZ, R4, RZ ;  /* 0x00000004ff0d723e */ /* 0x000fe200048070ff */
[----:B------:R-:W-:Y:S02]  /*22470*/  FMUL R5, R37, UR20 ;  /* 0x0000001425057c20 */ /* 0x000fe40008400000 */
[----:B------:R-:W4:Y:S01]  /*22480*/  LDL.LU R37, [R1+0x39c] ;  /* 0x00039c0001257983 */ /* 0x000f220000300800 */
[----:B--2---:R-:W-:-:S03]  /*22490*/  FMUL R2, R36, UR20 ;  /* 0x0000001424027c20 */ /* 0x004fc60008400000 */
[----:B------:R-:W2:Y:S01]  /*224a0*/  LDL.LU R36, [R1+0x3a0] ;  /* 0x0003a00001247983 */ /* 0x000ea20000300800 */
[----:B---3--:R-:W-:-:S03]  /*224b0*/  FMUL R3, R35, UR20 ;  /* 0x0000001423037c20 */ /* 0x008fc60008400000 */
[----:B------:R-:W3:Y:S01]  /*224c0*/  LDL.LU R35, [R1+0x3a4] ;  /* 0x0003a40001237983 */ /* 0x000ee20000300800 */
[----:B------:R-:W-:Y:S01]  /*224d0*/  F2FP.SATFINITE.E4M3.F32.PACK_AB_MERGE_C R15, RZ, R5, RZ ;  /* 0x00000005ff0f723e */ /* 0x000fe200048070ff */
        /* <DEDUP_REMOVED lines=10> */
[----:B------:R-:W-:Y:S01]  /*22580*/  @!P5 STG.E.U8 desc[UR14][R28.64+0x88], R11 ;  /* 0x0000880b1c00d986 */ /* 0x000fe2000c10110e */
[----:B------:R-:W-:-:S03]  /*22590*/  ISETP.LT.OR P5, PT, R0, 0x91, !P0 ;  /* 0x000000910000780c */ /* 0x000fc600047a1670 */
[----:B------:R1:W-:Y:S01]  /*225a0*/  @!P3 STG.E.U8 desc[UR14][R30.64+0x90], R9 ;  /* 0x000090091e00b986 */ /* 0x0003e2000c10110e */
[C---:B------:R-:W-:Y:S02]  /*225b0*/  ISETP.LT.OR P3, PT, R0.reuse, 0x99, !P1 ;  /* 0x000000990000780c */ /* 0x040fe40004f61670 */
[----:B0-----:R-:W-:Y:S01]  /*225c0*/  F2FP.SATFINITE.E4M3.F32.PACK_AB_MERGE_C R7, RZ, R2, RZ ;  /* 0x00000002ff07723e */ /* 0x001fe200048070ff */
[----:B------:R-:W-:Y:S01]  /*225d0*/  @!P2 STG.E.U8 desc[UR14][R30.64+0x91], R13 ;  /* 0x0000910d1e00a986 */ /* 0x000fe2000c10110e */
[----:B------:R-:W-:Y:S02]  /*225e0*/  ISETP.LT.OR P2, PT, R0, 0x9a, !P1 ;  /* 0x0000009a0000780c */ /* 0x000fe40004f41670 */
        /* <DEDUP_REMOVED lines=86> */
[----:B------:R-:W-:Y:S01]  /*22b50*/  FMUL R2, R39, UR20 ;  /* 0x0000001427027c20 */ /* 0x000fe20008400000 */
[----:B------:R-:W-:Y:S02]  /*22b60*/  ISETP.LT.OR P6, PT, R0, 0xba, !P0 ;  /* 0x000000ba0000780c */ /* 0x000fe400047c1670 */
[----:B------:R-:W5:Y:S02]  /*22b70*/  LDL.LU R39, [R1+0x3f4] ;  /* 0x0003f40001277983 */ /* 0x000f640000300800 */
[----:B0-----:R-:W-:Y:S02]  /*22b80*/  F2FP.SATFINITE.E4M3.F32.PACK_AB_MERGE_C R7, RZ, R2, RZ ;  /* 0x00000002ff07723e */ /* 0x001fe400048070ff */
        /* <DEDUP_REMOVED lines=28> */
[C---:B------:R-:W-:Y:S02]  /*22d50*/  ISETP.LT.OR P2, PT, R0.reuse, 0xca, !P1 ;  /* 0x000000ca0000780c */ /* 0x040fe40004f41670 */
[----:B0-----:R-:W-:Y:S02]  /*22d60*/  F2FP.SATFINITE.E4M3.F32.PACK_AB_MERGE_C R7, RZ, R2, RZ ;  /* 0x00000002ff07723e */ /* 0x001fe400048070ff */
[----:B-1----:R-:W-:Y:S01]  /*22d70*/  F2FP.SATFINITE.E4M3.F32.PACK_AB_MERGE_C R9, RZ, R3, RZ ;  /* 0x00000003ff09723e */ /* 0x002fe200048070ff */
[----:B------:R-:W-:Y:S02]  /*22d80*/  FMUL R2, R41, UR20 ;  /* 0x0000001429027c20 */ /* 0x000fe40008400000 */
[----:B------:R0:W-:Y:S01]  /*22d90*/  @!P6 STG.E.U8 desc[UR14][R28.64+0xc1], R7 ;  /* 0x0000c1071c00e986 */ /* 0x0001e2000c10110e */
[----:B------:R-:W-:-:S03]  /*22da0*/  ISETP.LT.OR P6, PT, R0, 0xca, !P0 ;  /* 0x000000ca0000780c */ /* 0x000fc600047c1670 */
[----:B------:R-:W5:Y:S01]  /*22db0*/  LDL.LU R41, [R1+0x410] ;  /* 0x0004100001297983 */ /* 0x000f620000300800 */
[----:B------:R-:W-:Y:S01]  /*22dc0*/  F2FP.SATFINITE.E4M3.F32.PACK_AB_MERGE_C R13, RZ, R4, RZ ;  /* 0x00000004ff0d723e */ /* 0x000fe200048070ff */
[----:B------:R-:W-:Y:S02]  /*22dd0*/  FMUL R3, R39, UR20 ;  /* 0x0000001427037c20 */ /* 0x000fe40008400000 */
[----:B------:R-:W5:Y:S01]  /*22de0*/  LDL.LU R39, [R1+0x414] ;  /* 0x0004140001277983 */ /* 0x000f620000300800 */
[----:B0-----:R-:W-:-:S03]  /*22df0*/  F2FP.SATFINITE.E4M3.F32.PACK_AB_MERGE_C R7, RZ, R2, RZ ;  /* 0x00000002ff07723e */ /* 0x001fc600048070ff */
        /* <DEDUP_REMOVED lines=21> */
[C---:B------:R-:W-:Y:S01]  /*22f50*/  ISETP.LT.OR P3, PT, R0.reuse, 0xd1, !P1 ;  /* 0x000000d10000780c */ /* 0x040fe20004f61670 */
[----:B------:R-:W5:Y:S01]  /*22f60*/  LDL.LU R42, [R1+0x430] ;  /* 0x00043000012a7983 */ /* 0x000f620000300800 */
[C---:B------:R-:W-:Y:S02]  /*22f70*/  ISETP.LT.OR P2, PT, R0.reuse, 0xd2, !P1 ;  /* 0x000000d20000780c */ /* 0x040fe40004f41670 */
[----:B------:R-:W-:Y:S02]  /*22f80*/  ISETP.LT.OR P6, PT, R0, 0xd2, !P0 ;  /* 0x000000d20000780c */ /* 0x000fe400047c1670 */
[----:B------:R-:W-:-:S05]  /*22f90*/  F2FP.SATFINITE.E4M3.F32.PACK_AB_MERGE_C R5, RZ, R5, RZ ;  /* 0x00000005ff05723e */ /* 0x000fca00048070ff */
[----:B------:R0:W-:Y:S01]  /*22fa0*/  @!P5 STG.E.U8 desc[UR14][R28.64+0xc8], R5 ;  /* 0x0000c8051c00d986 */ /* 0x0001e2000c10110e */
[----:B------:R-:W-:-:S03]  /*22fb0*/  ISETP.LT.OR P5, PT, R0, 0xd1, !P0 ;  /* 0x000000d10000780c */ /* 0x000fc600047a1670 */
[----:B------:R-:W-:Y:S01]  /*22fc0*/  @!P3 STG.E.U8 desc[UR14][R30.64+0xd0], R9 ;  /* 0x0000d0091e00b986 */ /* 0x000fe2000c10110e */
[----:B------:R-:W-:-:S03]  /*22fd0*/  ISETP.LT.OR P3, PT, R0, 0xd9, !P1 ;  /* 0x000000d90000780c */ /* 0x000fc60004f61670 */
[----:B------:R1:W-:Y:S01]  /*22fe0*/  @!P2 STG.E.U8 desc[UR14][R30.64+0xd1], R11 ;  /* 0x0000d10b1e00a986 */ /* 0x0003e2000c10110e */
[----:B0-----:R-:W-:Y:S02]  /*22ff0*/  F2FP.SATFINITE.E4M3.F32.PACK_AB_MERGE_C R5, RZ, R3, RZ ;  /* 0x00000003ff05723e */ /* 0x001fe400048070ff */
[----:B------:R-:W-:-:S03]  /*23000*/  ISETP.LT.OR P2, PT, R0, 0xda, !P1 ;  /* 0x000000da0000780c */ /* 0x000fc60004f41670 */
[----:B------:R-:W-:Y:S01]  /*23010*/  @!P6 STG.E.U8 desc[UR14][R28.64+0xd1], R5 ;  /* 0x0000d1051c00e986 */ /* 0x000fe2000c10110e */
[----:B-1----:R-:W-:Y:S02]  /*23020*/  F2FP.SATFINITE.E4M3.F32.PACK_AB_MERGE_C R11, RZ, R2, RZ ;  /* 0x00000002ff0b723e */ /* 0x002fe400048070ff */
[----:B------:R-:W-:Y:S01]  /*23030*/  ISETP.LT.OR P6, PT, R0, 0xda, !P0 ;  /* 0x000000da0000780c */ /* 0x000fe200047c1670 */
[----:B------:R-:W-:Y:S02]  /*23040*/  FMUL R2, R41, UR20 ;  /* 0x0000001429027c20 */ /* 0x000fe40008400000 */
[----:B------:R-:W5:Y:S01]  /*23050*/  LDL.LU R41, [R1+0x434] ;  /* 0x0004340001297983 */ /* 0x000f620000300800 */
[----:B------:R-:W-:-:S03]  /*23060*/  FMUL R3, R39, UR20 ;  /* 0x0000001427037c20 */ /* 0x000fc60008400000 */
[----:B------:R-:W5:Y:S01]  /*23070*/  LDL.LU R39, [R1+0x438] ;  /* 0x0004380001277983 */ /* 0x000f620000300800 */
[----:B------:R-:W-:-:S03]  /*23080*/  F2FP.SATFINITE.E4M3.F32.PACK_AB_MERGE_C R9, RZ, R4, RZ ;  /* 0x00000004ff09723e */ /* 0x000fc600048070ff */
        /* <DEDUP_REMOVED lines=12> */
[----:B------:R-:W2:Y:S02]  /*23150*/  LDL.LU R36, [R1+0x444] ;  /* 0x0004440001247983 */ /* 0x000ea40000300800 */
[----:B0-----:R-:W-:Y:S01]  /*23160*/  F2FP.SATFINITE.E4M3.F32.PACK_AB_MERGE_C R7, RZ, R2, RZ ;  /* 0x00000002ff07723e */ /* 0x001fe200048070ff */
[----:B---3--:R-:W-:Y:S02]  /*23170*/  FMUL R3, R35, UR20 ;  /* 0x0000001423037c20 */ /* 0x008fe40008400000 */
[----:B------:R-:W3:Y:S01]  /*23180*/  LDL.LU R35, [R1+0x448] ;  /* 0x0004480001237983 */ /* 0x000ee20000300800 */
[----:B-----5:R-:W-:-:S03]  /*23190*/  FMUL R4, R33, UR20 ;  /* 0x0000001421047c20 */ /* 0x020fc60008400000 */
        /* <DEDUP_REMOVED lines=13> */
[----:B------:R-:W-:Y:S02]  /*23270*/  F2FP.SATFINITE.E4M3.F32.PACK_AB_MERGE_C R5, RZ, R5, RZ ;  /* 0x00000005ff05723e */ /* 0x000fe400048070ff */
[----:B0-----:R-:W-:Y:S01]  /*23280*/  F2FP.SATFINITE.E4M3.F32.PACK_AB_MERGE_C R11, RZ, R4, RZ ;  /* 0x00000004ff0b723e */ /* 0x001fe200048070ff */
[----:B------:R0:W-:Y:S01]  /*23290*/  @!P6 STG.E.U8 desc[UR14][R28.64+0xe1], R7 ;  /* 0x0000e1071c00e986 */ /* 0x0001e2000c10110e */
[C---:B------:R-:W-:Y:S02]  /*232a0*/  ISETP.LT.OR P6, PT, R0.reuse, 0xea, !P0 ;  /* 0x000000ea0000780c */ /* 0x040fe400047c1670 */
[----:B-1----:R-:W-:Y:S01]  /*232b0*/  F2FP.SATFINITE.E4M3.F32.PACK_AB_MERGE_C R9, RZ, R3, RZ ;  /* 0x00000003ff09723e */ /* 0x002fe200048070ff */
[----:B------:R1:W-:Y:S01]  /*232c0*/  @!P5 STG.E.U8 desc[UR14][R28.64+0xe0], R5 ;  /* 0x0000e0051c00d986 */ /* 0x0003e2000c10110e */
[----:B------:R-:W-:-:S03]  /*232d0*/  ISETP.LT.OR P5, PT, R0, 0xe9, !P0 ;  /* 0x000000e90000780c */ /* 0x000fc600047a1670 */
[----:B------:R-:W-:Y:S01]  /*232e0*/  @!P2 STG.E.U8 desc[UR14][R30.64+0xe9], R11 ;  /* 0x0000e90b1e00a986 */ /* 0x000fe2000c10110e */
[----:B------:R-:W-:Y:S01]  /*232f0*/  ISETP.LT.OR P2, PT, R0, 0xf2, !P1 ;  /* 0x000000f20000780c */ /* 0x000fe20004f41670 */
[----:B------:R-:W-:Y:S02]  /*23300*/  FMUL R3, R42, UR20 ;  /* 0x000000142a037c20 */ /* 0x000fe40008400000 */
[----:B------:R4:W-:Y:S01]  /*23310*/  @!P3 STG.E.U8 desc[UR14][R30.64+0xe8], R9 ;  /* 0x0000e8091e00b986 */ /* 0x0009e2000c10110e */
[----:B------:R-:W-:Y:S01]  /*23320*/  ISETP.LT.OR P3, PT, R0, 0xf1, !P1 ;  /* 0x000000f10000780c */ /* 0x000fe20004f61670 */
[----:B------:R-:W-:Y:S01]  /*23330*/  FMUL R4, R39, UR20 ;  /* 0x0000001427047c20 */ /* 0x000fe20008400000 */
[----:B------:R-:W-:Y:S01]  /*23340*/  F2FP.SATFINITE.E4M3.F32.PACK_AB_MERGE_C R13, RZ, R2, RZ ;  /* 0x00000002ff0d723e */ /* 0x000fe200048070ff */
[----:B------:R-:W-:Y:S01]  /*23350*/  FMUL R2, R41, UR20 ;  /* 0x0000001429027c20 */ /* 0x000fe20008400000 */
[----:B------:R-:W-:Y:S02]  /*23360*/  F2FP.SATFINITE.E4M3.F32.PACK_AB_MERGE_C R3, RZ, R3, RZ ;  /* 0x00000003ff03723e */ /* 0x000fe400048070ff */
[----:B0-----:R-:W-:-:S02]  /*23370*/  F2FP.SATFINITE.E4M3.F32.PACK_AB_MERGE_C R7, RZ, R4, RZ ;  /* 0x00000004ff07723e */ /* 0x001fc400048070ff */
[----:B-1----:R-:W-:Y:S01]  /*23380*/  F2FP.SATFINITE.E4M3.F32.PACK_AB_MERGE_C R5, RZ, R2, RZ ;  /* 0x00000002ff05723e */ /* 0x002fe200048070ff */
[----:B------:R-:W-:Y:S01]  /*23390*/  @!P5 STG.E.U8 desc[UR14][R28.64+0xe8], R13 ;  /* 0x0000e80d1c00d986 */ /* 0x000fe2000c10110e */
[----:B------:R-:W-:-:S03]  /*233a0*/  ISETP.LT.OR P5, PT, R0, 0xf1, !P0 ;  /* 0x000000f10000780c */ /* 0x000fc600047a1670 */
[----:B------:R-:W-:Y:S01]  /*233b0*/  @!P6 STG.E.U8 desc[UR14][R28.64+0xe9], R3 ;  /* 0x0000e9031c00e986 */ /* 0x000fe2000c10110e */
[----:B------:R-:W-:-:S03]  /*233c0*/  ISETP.LT.OR P6, PT, R0, 0xf2, !P0 ;  /* 0x000000f20000780c */ /* 0x000fc600047c1670 */
[----:B------:R0:W-:Y:S01]  /*233d0*/  @!P2 STG.E.U8 desc[UR14][R30.64+0xf1], R7 ;  /* 0x0000f1071e00a986 */ /* 0x0001e2000c10110e */
[C---:B------:R-:W-:Y:S02]  /*233e0*/  ISETP.LT.OR P2, PT, R0.reuse, 0xf9, !P1 ;  /* 0x000000f90000780c */ /* 0x040fe40004f41670 */
[C---:B------:R-:W-:Y:S01]  /*233f0*/  ISETP.LT.OR P1, PT, R0.reuse, 0xfa, !P1 ;  /* 0x000000fa0000780c */ /* 0x040fe20004f21670 */
[----:B------:R1:W-:Y:S01]  /*23400*/  @!P3 STG.E.U8 desc[UR14][R30.64+0xf0], R5 ;  /* 0x0000f0051e00b986 */ /* 0x0003e2000c10110e */
[C---:B------:R-:W-:Y:S02]  /*23410*/  ISETP.LT.OR P3, PT, R0.reuse, 0xf9, !P0 ;  /* 0x000000f90000780c */ /* 0x040fe40004761670 */
[----:B------:R-:W-:Y:S01]  /*23420*/  ISETP.LT.OR P0, PT, R0, 0xfa, !P0 ;  /* 0x000000fa0000780c */ /* 0x000fe20004701670 */
[----:B----4-:R-:W-:-:S05]  /*23430*/  FMUL R2, R38, UR20 ;  /* 0x0000001426027c20 */ /* 0x010fca0008400000 */
[----:B------:R-:W-:-:S05]  /*23440*/  F2FP.SATFINITE.E4M3.F32.PACK_AB_MERGE_C R9, RZ, R2, RZ ;  /* 0x00000002ff09723e */ /* 0x000fca00048070ff */
[----:B------:R4:W-:Y:S01]  /*23450*/  @!P5 STG.E.U8 desc[UR14][R28.64+0xf0], R9 ;  /* 0x0000f0091c00d986 */ /* 0x0009e2000c10110e */
[----:B------:R-:W-:Y:S01]  /*23460*/  FMUL R0, R37, UR20 ;  /* 0x0000001425007c20 */ /* 0x000fe20008400000 */
[----:B--2---:R-:W-:-:S04]  /*23470*/  FMUL R2, R36, UR20 ;  /* 0x0000001424027c20 */ /* 0x004fc80008400000 */
[----:B0-----:R-:W-:Y:S01]  /*23480*/  F2FP.SATFINITE.E4M3.F32.PACK_AB_MERGE_C R7, RZ, R0, RZ ;  /* 0x00000000ff07723e */ /* 0x001fe200048070ff */
[----:B---3--:R-:W-:Y:S01]  /*23490*/  FMUL R3, R35, UR20 ;  /* 0x0000001423037c20 */ /* 0x008fe20008400000 */
[----:B------:R-:W-:-:S04]  /*234a0*/  F2FP.SATFINITE.E4M3.F32.PACK_AB_MERGE_C R11, RZ, R2, RZ ;  /* 0x00000002ff0b723e */ /* 0x000fc800048070ff */
[----:B------:R-:W-:Y:S01]  /*234b0*/  F2FP.SATFINITE.E4M3.F32.PACK_AB_MERGE_C R3, RZ, R3, RZ ;  /* 0x00000003ff03723e */ /* 0x000fe200048070ff */
[----:B------:R4:W-:Y:S04]  /*234c0*/  @!P6 STG.E.U8 desc[UR14][R28.64+0xf1], R7 ;  /* 0x0000f1071c00e986 */ /* 0x0009e8000c10110e */
[----:B------:R4:W-:Y:S04]  /*234d0*/  @!P2 STG.E.U8 desc[UR14][R30.64+0xf8], R11 ;  /* 0x0000f80b1e00a986 */ /* 0x0009e8000c10110e */
[----:B------:R4:W-:Y:S01]  /*234e0*/  @!P1 STG.E.U8 desc[UR14][R30.64+0xf9], R3 ;  /* 0x0000f9031e009986 */ /* 0x0009e2000c10110e */
[----:B-----5:R-:W-:Y:S01]  /*234f0*/  FMUL R4, R33, UR20 ;  /* 0x0000001421047c20 */ /* 0x020fe20008400000 */
[----:B-1----:R-:W-:-:S04]  /*23500*/  FMUL R5, R32, UR20 ;  /* 0x0000001420057c20 */ /* 0x002fc80008400000 */
[----:B------:R-:W-:Y:S02]  /*23510*/  F2FP.SATFINITE.E4M3.F32.PACK_AB_MERGE_C R13, RZ, R4, RZ ;  /* 0x00000004ff0d723e */ /* 0x000fe400048070ff */
[----:B------:R-:W-:-:S03]  /*23520*/  F2FP.SATFINITE.E4M3.F32.PACK_AB_MERGE_C R5, RZ, R5, RZ ;  /* 0x00000005ff05723e */ /* 0x000fc600048070ff */
[----:B------:R4:W-:Y:S04]  /*23530*/  @!P3 STG.E.U8 desc[UR14][R28.64+0xf8], R13 ;  /* 0x0000f80d1c00b986 */ /* 0x0009e8000c10110e */
[----:B------:R4:W-:Y:S02]  /*23540*/  @!P0 STG.E.U8 desc[UR14][R28.64+0xf9], R5 ;  /* 0x0000f9051c008986 */ /* 0x0009e4000c10110e */
.L_x_549:
[----:B------:R-:W-:Y:S05]  /*23550*/  BSYNC B0 ;  /* 0x0000000000007941 */ /* 0x000fea0003800000 */
.L_x_35:
[----:B--2-4-:R-:W2:Y:S04]  /*23560*/  LDL.LU R3, [R1+0x45c] ;  /* 0x00045c0001037983 */ /* 0x014ea80000300800 */
[----:B------:R-:W2:Y:S01]  /*23570*/  LDL.LU R2, [R1+0x460] ;  /* 0x0004600001027983 */ /* 0x000ea20000300800 */
[----:B------:R-:W-:Y:S01]  /*23580*/  ULDC UR6, c[0x0][0xc] ;  /* 0x0000030000067ab9 */ /* 0x000fe20000000800 */
[----:B------:R-:W-:Y:S01]  /*23590*/  ULDC UR7, c[0x0][0x10] ;  /* 0x0000040000077ab9 */ /* 0x000fe20000000800 */
[----:B---3--:R-:W2:Y:S01]  /*235a0*/  LDC R5, c[0x0][0x14] ;  /* 0x00000500ff057b82 */ /* 0x008ea20000000800 */
[----:B------:R-:W-:Y:S01]  /*235b0*/  UIMAD.WIDE.U32 UR6, UR6, UR7, URZ ;  /* 0x00000007060672a5 */ /* 0x000fe2000f8e003f */
[----:B-----5:R-:W-:Y:S01]  /*235c0*/  PRMT R0, RZ, 0x7610, R0 ;  /* 0x00007610ff007816 */ /* 0x020fe20000000000 */
[----:B------:R-:W-:-:S04]  /*235d0*/  UMOV UR10, 0xffffffff ;  /* 0xffffffff000a7882 */ /* 0x000fc80000000000 */
[----:B--2---:R-:W-:-:S04]  /*235e0*/  IMAD.WIDE.U32 R2, R5, UR6, R2 ;  /* 0x0000000605027c25 */ /* 0x004fc8000f8e0002 */
[----:B------:R-:W-:Y:S01]  /*235f0*/  IMAD R5, R5, UR7, RZ ;  /* 0x0000000705057c24 */ /* 0x000fe2000f8e02ff */
[----:B------:R-:W-:Y:S01]  /*23600*/  ULDC.64 UR6, c[0x0][0x650] ;  /* 0x0001940000067ab9 */ /* 0x000fe20000000a00 */
[----:B------:R-:W-:Y:S01]  /*23610*/  IMAD.MOV.U32 R11, RZ, RZ, R2 ;  /* 0x000000ffff0b7224 */ /* 0x000fe200078e0002 */
[----:B------:R-:W-:Y:S01]  /*23620*/  ISETP.GE.U32.AND P0, PT, R2, UR6, PT ;  /* 0x0000000602007c0c */ /* 0x000fe2000bf06070 */
[----:B------:R-:W-:Y:S02]  /*23630*/  IMAD.IADD R13, R3, 0x1, R5 ;  /* 0x00000001030d7824 */ /* 0x000fe400078e0205 */
[----:B------:R-:W-:-:S03]  /*23640*/  IMAD.MOV.U32 R2, RZ, RZ, -0x1 ;  /* 0xffffffffff027424 */ /* 0x000fc600078e00ff */
[----:B------:R2:W-:Y:S01]  /*23650*/  STL [R1+0x45c], R13 ;  /* 0x00045c0d01007387 */ /* 0x0005e20000100800 */
[----:B------:R-:W-:-:S03]  /*23660*/  ISETP.GE.U32.AND.EX P0, PT, R13, UR7, PT, P0 ;  /* 0x000000070d007c0c */ /* 0x000fc6000bf06100 */
[----:B------:R2:W-:Y:S04]  /*23670*/  STL [R1+0x460], R11 ;  /* 0x0004600b01007387 */ /* 0x0005e80000100800 */
[----:B------:R2:W-:Y:S06]  /*23680*/  STL [R1+0x464], R2 ;  /* 0x0004640201007387 */ /* 0x0005ec0000100800 */
[----:B------:R-:W-:Y:S05]  /*23690*/  @P0 BRA `(.L_x_550) ;  /* 0x0000000400740947 */ /* 0x000fea0003800000 */
[----:B------:R-:W3:Y:S01]  /*236a0*/  S2R R8, SR_CTAID.X ;  /* 0x0000000000087919 */ /* 0x000ee20000002500 */
[----:B------:R-:W-:Y:S01]  /*236b0*/  ULDC.64 UR18, c[0x0][0x628] ;  /* 0x00018a0000127ab9 */ /* 0x000fe20000000a00 */
[----:B------:R-:W4:Y:S01]  /*236c0*/  LDC R9, c[0x0][0x144] ;  /* 0x00005100ff097b82 */ /* 0x000f220000000800 */
[----:B------:R-:W-:Y:S01]  /*236d0*/  ULDC UR6, c[0x0][0x150] ;  /* 0x0000540000067ab9 */ /* 0x000fe20000000800 */
[----:B------:R-:W1:Y:S01]  /*236e0*/  S2R R12, SR_CTAID.Y ;  /* 0x00000000000c7919 */ /* 0x000e620000002600 */
[----:B------:R-:W-:Y:S01]  /*236f0*/  ISETP.NE.U32.AND P0, PT, RZ, UR18, PT ;  /* 0x00000012ff007c0c */ /* 0x000fe2000bf05070 */
[----:B------:R-:W-:Y:S01]  /*23700*/  ULDC UR23, c[0x0][0x630] ;  /* 0x00018c0000177ab9 */ /* 0x000fe20000000800 */
[----:B------:R-:W-:Y:S02]  /*23710*/  R2UR UR16, R11 ;  /* 0x000000000b1072ca */ /* 0x000fe400000e0000 */
[----:B------:R-:W-:Y:S01]  /*23720*/  ISETP.NE.AND.EX P0, PT, RZ, UR19, PT, P0 ;  /* 0x00000013ff007c0c */ /* 0x000fe2000bf05300 */
[----:B0-----:R-:W0:Y:S01]  /*23730*/  LDC.64 R6, c[0x0][0x620] ;  /* 0x00018800ff067b82 */ /* 0x001e220000000a00 */
[----:B------:R-:W-:-:S02]  /*23740*/  R2UR UR17, R13 ;  /* 0x000000000d1172ca */ /* 0x000fc400000e0000 */
[----:B---3--:R-:W-:-:S05]  /*23750*/  I2FP.F32.U32 R0, R8 ;  /* 0x0000000800007245 */ /* 0x008fca0000201000 */
[----:B------:R-:W-:-:S06]  /*23760*/  FMUL R0, R0, UR6 ;  /* 0x0000000600007c20 */ /* 0x000fcc0008400000 */
[----:B------:R-:W3:Y:S01]  /*23770*/  F2I.U32.TRUNC.NTZ R0, R0 ;  /* 0x0000000000007305 */ /* 0x000ee2000020f000 */
[----:B-1----:R-:W-:Y:S05]  /*23780*/  @!P0 BRA `(.L_x_551) ;  /* 0x0000000000308947 */ /* 0x002fea0003800000 */
        /* <DEDUP_REMOVED lines=12> */
.L_x_551:
[----:B------:R-:W-:Y:S01]  /*23850*/  USHF.R.U64 UR10, UR16, UR23, UR17 ;  /* 0x00000017100a7299 */ /* 0x000fe20008001211 */
[----:B------:R-:W1:Y:S01]  /*23860*/  LDC.64 R20, c[0x0][0x640] ;  /* 0x00019000ff147b82 */ /* 0x000e620000000a00 */
[----:B------:R-:W-:Y:S01]  /*23870*/  USHF.R.U32.HI UR6, URZ, UR23, UR17 ;  /* 0x000000173f067299 */ /* 0x000fe20008011611 */
[----:B---3--:R-:W-:Y:S02]  /*23880*/  IMAD.MOV R10, RZ, RZ, -R0 ;  /* 0x000000ffff0a7224 */ /* 0x008fe400078e0a00 */
[----:B--2---:R-:W-:Y:S01]  /*23890*/  IMAD.MOV.U32 R2, RZ, RZ, R11 ;  /* 0x000000ffff027224 */ /* 0x004fe200078e000b */
[----:B------:R-:W-:Y:S01]  /*238a0*/  IADD3 R5, P0, RZ, -UR10, RZ ;  /* 0x8000000aff057c10 */ /* 0x000fe2000ff1e0ff */
[----:B----4-:R-:W-:Y:S02]  /*238b0*/  IMAD R17, R9, R10, R8 ;  /* 0x0000000a09117224 */ /* 0x010fe400078e0208 */
[----:B------:R-:W2:Y:S02]  /*238c0*/  LDC R4, c[0x0][0x618] ;  /* 0x00018600ff047b82 */ /* 0x000ea40000000800 */
[----:B------:R-:W-:Y:S01]  /*238d0*/  IMAD.X R3, RZ, RZ, ~UR6, P0 ;  /* 0x80000006ff037e24 */ /* 0x000fe200080e06ff */
[----:B------:R-:W-:-:S03]  /*238e0*/  ULDC UR6, c[0x0][0x154] ;  /* 0x0000550000067ab9 */ /* 0x000fc60000000800 */
[-C--:B0-----:R-:W-:Y:S02]  /*238f0*/  IMAD R0, R3, R6.reuse, RZ ;  /* 0x0000000603007224 */ /* 0x081fe400078e02ff */
[----:B------:R-:W0:Y:S01]  /*23900*/  LDC R14, c[0x0][0x608] ;  /* 0x00018200ff0e7b82 */ /* 0x000e220000000800 */
[----:B------:R-:W-:Y:S02]  /*23910*/  IMAD.MOV.U32 R3, RZ, RZ, R13 ;  /* 0x000000ffff037224 */ /* 0x000fe400078e000d */
[----:B------:R-:W-:-:S05]  /*23920*/  IMAD.WIDE.U32 R2, R5, R6, R2 ;  /* 0x0000000605027225 */ /* 0x000fca00078e0002 */
[----:B------:R-:W3:Y:S01]  /*23930*/  LDC R18, c[0x0][0x658] ;  /* 0x00019600ff127b82 */ /* 0x000ee20000000800 */
[----:B------:R-:W-:Y:S01]  /*23940*/  IMAD R5, R5, R7, R0 ;  /* 0x0000000705057224 */ /* 0x000fe200078e0200 */
[----:B------:R-:W-:Y:S01]  /*23950*/  I2FP.F32.U32 R0, R12 ;  /* 0x0000000c00007245 */ /* 0x000fe20000201000 */
[----:B------:R-:W-:Y:S01]  /*23960*/  IMAD.MOV.U32 R7, RZ, RZ, 0x1 ;  /* 0x00000001ff077424 */ /* 0x000fe200078e00ff */
[----:B-1----:R-:W-:Y:S01]  /*23970*/  ISETP.NE.U32.AND P0, PT, R20, RZ, PT ;  /* 0x000000ff1400720c */ /* 0x002fe20003f05070 */
[----:B------:R-:W-:Y:S02]  /*23980*/  IMAD.IADD R3, R3, 0x1, R5 ;  /* 0x0000000103037824 */ /* 0x000fe400078e0205 */
[----:B------:R-:W-:Y:S01]  /*23990*/  FMUL R0, R0, UR6 ;  /* 0x0000000600007c20 */ /* 0x000fe20008400000 */
[----:B------:R-:W1:Y:S01]  /*239a0*/  LDC R15, c[0x0][0x148] ;  /* 0x00005200ff0f7b82 */ /* 0x000e620000000800 */
[----:B------:R-:W-:Y:S01]  /*239b0*/  ISETP.NE.AND.EX P0, PT, R21, RZ, PT, P0 ;  /* 0x000000ff1500720c */ /* 0x000fe20003f05300 */
[----:B------:R-:W-:Y:S01]  /*239c0*/  IMAD.MOV.U32 R5, RZ, RZ, -0x1 ;  /* 0xffffffffff057424 */ /* 0x000fe200078e00ff */
[-CC-:B--2---:R-:W-:Y:S01]  /*239d0*/  SHF.R.U64 R10, R2, R4.reuse, R3.reuse ;  /* 0x00000004020a7219 */ /* 0x184fe20000001203 */
[----:B------:R2:W4:Y:S01]  /*239e0*/  F2I.U32.TRUNC.NTZ R13, R0 ;  /* 0x00000000000d7305 */ /* 0x000522000020f000 */
[----:B------:R-:W-:-:S03]  /*239f0*/  SHF.R.U32.HI R3, RZ, R4, R3 ;  /* 0x00000004ff037219 */ /* 0x000fc60000011603 */
[----:B------:R-:W1:Y:S01]  /*23a00*/  LDC R16, c[0x0][0x600] ;  /* 0x00018000ff107b82 */ /* 0x000e620000000800 */
[-CC-:B0-----:R-:W-:Y:S02]  /*23a10*/  SHF.R.U64 R8, R10, R14.reuse, R3.reuse ;  /* 0x0000000e0a087219 */ /* 0x181fe40000001203 */
[----:B------:R-:W-:-:S05]  /*23a20*/  SHF.R.U32.HI R3, RZ, R14, R3 ;  /* 0x0000000eff037219 */ /* 0x000fca0000011603 */
[----:B------:R-:W0:Y:S01]  /*23a30*/  LDC R22, c[0x0][0x648] ;  /* 0x00019200ff167b82 */ /* 0x000e220000000800 */
[-CC-:B---3--:R-:W-:Y:S02]  /*23a40*/  SHF.R.U64 R11, R8, R18.reuse, R3.reuse ;  /* 0x00000012080b7219 */ /* 0x188fe40000001203 */
[-C--:B------:R-:W-:Y:S02]  /*23a50*/  SHF.L.U32 R5, R5, R18.reuse, RZ ;  /* 0x0000001205057219 */ /* 0x080fe400000006ff */
[-C--:B------:R-:W-:Y:S01]  /*23a60*/  SHF.R.U32.HI R3, RZ, R18.reuse, R3 ;  /* 0x00000012ff037219 */ /* 0x080fe20000011603 */
[----:B------:R-:W-:Y:S01]  /*23a70*/  IMAD.MOV.U32 R2, RZ, RZ, R11 ;  /* 0x000000ffff027224 */ /* 0x000fe200078e000b */
[----:B------:R-:W-:Y:S01]  /*23a80*/  SHF.L.U32 R40, R7, R18, RZ ;  /* 0x0000001207287219 */ /* 0x000fe200000006ff */
[----:B------:R-:W3:Y:S01]  /*23a90*/  LDC R23, c[0x0][0x638] ;  /* 0x00018e00ff177b82 */ /* 0x000ee20000000800 */
[----:B------:R-:W-:-:S07]  /*23aa0*/  LOP3.LUT R19, RZ, R5, RZ, 0x33, !PT ;  /* 0x00000005ff137212 */ /* 0x000fce00078e33ff */
[----:B------:R-:W0:Y:S01]  /*23ab0*/  LDC R24, c[0x0][0x610] ;  /* 0x00018400ff187b82 */ /* 0x000e220000000800 */
[----:B--2-4-:R-:W-:Y:S05]  /*23ac0*/  @!P0 BRA `(.L_x_552) ;  /* 0x0000000000288947 */ /* 0x014fea0003800000 */
[----:B------:R-:W2:Y:S02]  /*23ad0*/  LDC R0, c[0x0][0x64c] ;  /* 0x00019300ff007b82 */ /* 0x000ea40000000800 */
[----:B--2---:R-:W-:-:S05]  /*23ae0*/  IADD3 R7, P0, R11, R0, RZ ;  /* 0x000000000b077210 */ /* 0x004fca0007f1e0ff */
        /* <DEDUP_REMOVED lines=8> */
.L_x_552:
[----:B0-----:R-:W-:Y:S01]  /*23b70*/  SHF.R.U64 R0, R2, R22, R3 ;  /* 0x0000001602007219 */ /* 0x001fe20000001203 */
[----:B-1----:R-:W-:Y:S01]  /*23b80*/  VIADD R5, R16, 0xffffffff ;  /* 0xffffffff10057836 */ /* 0x002fe20000000000 */
[----:B------:R-:W-:Y:S01]  /*23b90*/  LOP3.LUT R3, R8, R19, RZ, 0xc0, !PT ;  /* 0x0000001308037212 */ /* 0x000fe200078ec0ff */
[----:B------:R-:W-:Y:S02]  /*23ba0*/  IMAD.MOV R13, RZ, RZ, -R13 ;  /* 0x000000ffff0d7224 */ /* 0x000fe400078e0a0d */
[----:B------:R-:W-:Y:S02]  /*23bb0*/  IMAD.MOV R2, RZ, RZ, -R0 ;  /* 0x000000ffff027224 */ /* 0x000fe400078e0a00 */
[----:B------:R-:W-:Y:S01]  /*23bc0*/  IMAD R40, R40, R0, R3 ;  /* 0x0000000028287224 */ /* 0x000fe200078e0203 */
[----:B------:R-:W-:Y:S01]  /*23bd0*/  LOP3.LUT R3, R10, R5, RZ, 0xc0, !PT ;  /* 0x000000050a037212 */ /* 0x000fe200078ec0ff */
[----:B------:R-:W-:Y:S02]  /*23be0*/  @P4 IMAD R17, R15, R13, R12 ;  /* 0x0000000d0f114224 */ /* 0x000fe400078e020c */
[----:B---3--:R-:W-:-:S02]  /*23bf0*/  IMAD R0, R2, R23, R11 ;  /* 0x0000001702007224 */ /* 0x008fc400078e020b */
[----:B------:R-:W-:Y:S02]  /*23c00*/  IMAD.MOV.U32 R2, RZ, RZ, 0x1 ;  /* 0x00000001ff027424 */ /* 0x000fe400078e00ff */
[----:B------:R-:W-:Y:S02]  /*23c10*/  IMAD R40, R40, R24, R17 ;  /* 0x0000001828287224 */ /* 0x000fe400078e0211 */
[----:B------:R-:W-:Y:S01]  /*23c20*/  IMAD R3, R0, R16, R3 ;  /* 0x0000001000037224 */ /* 0x000fe200078e0203 */
[----:B------:R-:W-:-:S04]  /*23c30*/  PRMT R0, R2, 0x7610, R0 ;  /* 0x0000761002007816 */ /* 0x000fc80000000000 */
[----:B------:R-:W-:Y:S02]  /*23c40*/  SEL R2, R3, R40, !P4 ;  /* 0x0000002803027207 */ /* 0x000fe40006000000 */
[----:B------:R-:W-:-:S03]  /*23c50*/  SEL R40, R40, R3, !P4 ;  /* 0x0000000328287207 */ /* 0x000fc60006000000 */
[----:B------:R3:W-:Y:S04]  /*23c60*/  STL [R1+0x464], R2 ;  /* 0x0004640201007387 */ /* 0x0007e80000100800 */
.L_x_550:
[----:B------:R-:W-:Y:S01]  /*23c70*/  UIADD3 UR5, UR9, UR5, URZ ;  /* 0x0000000509057290 */ /* 0x000fe2000fffe03f */
[----:B------:R4:W-:Y:S01]  /*23c80*/  STL [R1+0x468], R40 ;  /* 0x0004682801007387 */ /* 0x0009e20000100800 */
[----:B------:R-:W-:Y:S02]  /*23c90*/  LOP3.LUT P0, RZ, R0, 0xff, RZ, 0xc0, !PT ;  /* 0x000000ff00ff7812 */ /* 0x000fe4000780c0ff */
[----:B------:R-:W-:Y:S02]  /*23ca0*/  USHF.R.U32.HI UR6, URZ, 0x2, UR5 ;  /* 0x000000023f067899 */ /* 0x000fe40008011605 */
[----:B------:R-:W-:Y:S02]  /*23cb0*/  UISETP.GT.U32.AND UP0, UPT, UR5, 0x3, UPT ;  /* 0x000000030500788c */ /* 0x000fe4000bf04070 */
[----:B------:R-:W-:Y:S02]  /*23cc0*/  ULOP3.LUT UR6, UR6, 0x1, URZ, 0xc0, !UPT ;  /* 0x0000000106067892 */ /* 0x000fe4000f8ec03f */
[----:B------:R-:W-:-:S02]  /*23cd0*/  UISETP.LT.U32.AND UP0, UPT, UR9, 0x4, UP0 ;  /* 0x000000040900788c */ /* 0x000fc40008701070 */
[----:B------:R-:W-:Y:S02]  /*23ce0*/  UISETP.NE.U32.AND UP1, UPT, UR6, 0x1, UPT ;  /* 0x000000010600788c */ /* 0x000fe4000bf25070 */
[----:B------:R-:W-:Y:S02]  /*23cf0*/  USEL UR7, URZ, 0x1, !UP0 ;  /* 0x000000013f077887 */ /* 0x000fe4000c000000 */
[----:B------:R-:W-:Y:S02]  /*23d00*/  UISETP.GT.U32.AND UP1, UPT, UR9, 0x3, !UP1 ;  /* 0x000000030900788c */ /* 0x000fe4000cf24070 */
[----:B------:R-:W-:Y:S02]  /*23d10*/  ULOP3.LUT UR5, UR5, 0x3, URZ, 0xc0, !UPT ;  /* 0x0000000305057892 */ /* 0x000fe4000f8ec03f */
[----:B------:R-:W-:-:S04]  /*23d20*/  USEL UR6, URZ, 0x1, !UP1 ;  /* 0x000000013f067887 */ /* 0x000fc8000c800000 */
[----:B------:R-:W-:Y:S01]  /*23d30*/  ULOP3.LUT UR4, UR6, UR4, UR7, 0x96, !UPT ;  /* 0x0000000406047292 */ /* 0x000fe2000f8e9607 */
[----:B----4-:R-:W-:Y:S11]  /*23d40*/  @P0 BRA `(.L_x_553) ;  /* 0xfffffdd4006c0947 */ /* 0x010ff6000383ffff */
[----:B------:R-:W-:Y:S05]  /*23d50*/  EXIT ;  /* 0x000000000000794d */ /* 0x000fea0003800000 */
.L_x_7:
[----:B0-----:R-:W2:Y:S01]  /*23d60*/  LDL R16, [R1+0x460] ;  /* 0x0004600001107983 */ /* 0x001ea20000100800 */
[----:B------:R-:W-:-:S03]  /*23d70*/  ULDC.64 UR4, c[0x0][0x650] ;  /* 0x0001940000047ab9 */ /* 0x000fc60000000a00 */
[----:B------:R-:W3:Y:S01]  /*23d80*/  LDL R20, [R1+0x45c] ;  /* 0x00045c0001147983 */ /* 0x000ee20000100800 */
[----:B------:R-:W-:Y:S01]  /*23d90*/  PRMT R0, RZ, 0x7610, R0 ;  /* 0x00007610ff007816 */ /* 0x000fe20000000000 */
[----:B------:R-:W-:Y:S02]  /*23da0*/  IMAD.MOV.U32 R5, RZ, RZ, -0x1 ;  /* 0xffffffffff057424 */ /* 0x000fe400078e00ff */
[----:B------:R-:W-:Y:S02]  /*23db0*/  IMAD.MOV.U32 R4, RZ, RZ, -0x1 ;  /* 0xffffffffff047424 */ /* 0x000fe400078e00ff */
[----:B------:R-:W-:Y:S01]  /*23dc0*/  IMAD.MOV.U32 R10, RZ, RZ, -0x1 ;  /* 0xffffffffff0a7424 */ /* 0x000fe200078e00ff */
[----:B--2---:R-:W-:-:S04]  /*23dd0*/  ISETP.GE.U32.AND P0, PT, R16, UR4, PT ;  /* 0x0000000410007c0c */ /* 0x004fc8000bf06070 */
[----:B---3--:R-:W-:-:S13]  /*23de0*/  ISETP.GE.U32.AND.EX P0, PT, R20, UR5, PT, P0 ;  /* 0x0000000514007c0c */ /* 0x008fda000bf06100 */
[----:B------:R-:W-:Y:S05]  /*23df0*/  @P0 BRA `(.L_x_554) ;  /* 0x0000000400300947 */ /* 0x000fea0003800000 */
[----:B------:R-:W0:Y:S01]  /*23e00*/  LDC.64 R14, c[0x0][0x628] ;  /* 0x00018a00ff0e7b82 */ /* 0x000e220000000a00 */
[----:B------:R-:W-:Y:S02]  /*23e10*/  IMAD.MOV.U32 R8, RZ, RZ, R16 ;  /* 0x000000ffff087224 */ /* 0x000fe400078e0010 */
[----:B------:R-:W-:-:S05]  /*23e20*/  IMAD.MOV.U32 R9, RZ, RZ, R20 ;  /* 0x000000ffff097224 */ /* 0x000fca00078e0014 */
[----:B------:R-:W1:Y:S08]  /*23e30*/  LDC R10, c[0x0][0x630] ;  /* 0x00018c00ff0a7b82 */ /* 0x000e700000000800 */
[----:B------:R-:W2:Y:S01]  /*23e40*/  LDC.64 R18, c[0x0][0x620] ;  /* 0x00018800ff127b82 */ /* 0x000ea20000000a00 */
[----:B0-----:R-:W-:-:S04]  /*23e50*/  ISETP.NE.U32.AND P0, PT, R14, RZ, PT ;  /* 0x000000ff0e00720c */ /* 0x001fc80003f05070 */
[----:B------:R-:W-:-:S13]  /*23e60*/  ISETP.NE.AND.EX P0, PT, R15, RZ, PT, P0 ;  /* 0x000000ff0f00720c */ /* 0x000fda0003f05300 */
[----:B-12---:R-:W-:Y:S05]  /*23e70*/  @!P0 BRA `(.L_x_555) ;  /* 0x0000000000288947 */ /* 0x006fea0003800000 */
[----:B------:R-:W0:Y:S02]  /*23e80*/  LDC R0, c[0x0][0x634] ;  /* 0x00018d00ff007b82 */ /* 0x000e240000000800 */
[----:B0-----:R-:W-:-:S05]  /*23e90*/  IADD3 R9, P0, R16, R0, RZ ;  /* 0x0000000010097210 */ /* 0x001fca0007f1e0ff */
        /* <DEDUP_REMOVED lines=8> */
.L_x_555:
[----:B------:R-:W0:Y:S01]  /*23f20*/  LDC.64 R22, c[0x0][0x640] ;  /* 0x00019000ff167b82 */ /* 0x000e220000000a00 */
[-CC-:B------:R-:W-:Y:S01]  /*23f30*/  SHF.R.U64 R14, R8, R10.reuse, R9.reuse ;  /* 0x0000000a080e7219 */ /* 0x180fe20000001209 */
[----:B------:R-:W-:Y:S01]  /*23f40*/  IMAD.MOV.U32 R4, RZ, RZ, R16 ;  /* 0x000000ffff047224 */ /* 0x000fe200078e0010 */
[----:B------:R-:W-:Y:S01]  /*23f50*/  SHF.R.U32.HI R0, RZ, R10, R9 ;  /* 0x0000000aff007219 */ /* 0x000fe20000011609 */
[----:B------:R-:W-:Y:S01]  /*23f60*/  IMAD.MOV.U32 R24, RZ, RZ, 0x1 ;  /* 0x00000001ff187424 */ /* 0x000fe200078e00ff */
[----:B------:R-:W-:-:S03]  /*23f70*/  IADD3 R7, P0, RZ, -R14, RZ ;  /* 0x8000000eff077210 */ /* 0x000fc60007f1e0ff */
[----:B------:R-:W1:Y:S02]  /*23f80*/  LDC R6, c[0x0][0x618] ;  /* 0x00018600ff067b82 */ /* 0x000e640000000800 */
[----:B------:R-:W-:-:S04]  /*23f90*/  IMAD.X R5, RZ, RZ, ~R0, P0 ;  /* 0x000000ffff057224 */ /* 0x000fc800000e0e00 */
[-C--:B------:R-:W-:Y:S02]  /*23fa0*/  IMAD R0, R5, R18.reuse, RZ ;  /* 0x0000001205007224 */ /* 0x080fe400078e02ff */
[----:B------:R-:W2:Y:S01]  /*23fb0*/  LDC R8, c[0x0][0x608] ;  /* 0x00018200ff087b82 */ /* 0x000ea20000000800 */
[----:B------:R-:W-:Y:S02]  /*23fc0*/  IMAD.MOV.U32 R5, RZ, RZ, R20 ;  /* 0x000000ffff057224 */ /* 0x000fe400078e0014 */
[----:B------:R-:W-:-:S05]  /*23fd0*/  IMAD.WIDE.U32 R4, R7, R18, R4 ;  /* 0x0000001207047225 */ /* 0x000fca00078e0004 */
[----:B------:R-:W3:Y:S01]  /*23fe0*/  LDC R21, c[0x0][0x658] ;  /* 0x00019600ff157b82 */ /* 0x000ee20000000800 */
[----:B------:R-:W-:Y:S01]  /*23ff0*/  IMAD R7, R7, R19, R0 ;  /* 0x0000001307077224 */ /* 0x000fe200078e0200 */
[----:B0-----:R-:W-:-:S03]  /*24000*/  ISETP.NE.U32.AND P0, PT, R22, RZ, PT ;  /* 0x000000ff1600720c */ /* 0x001fc60003f05070 */
[----:B------:R-:W-:Y:S01]  /*24010*/  IMAD.IADD R5, R5, 0x1, R7 ;  /* 0x0000000105057824 */ /* 0x000fe200078e0207 */
[----:B------:R-:W-:Y:S02]  /*24020*/  ISETP.NE.AND.EX P0, PT, R23, RZ, PT, P0 ;  /* 0x000000ff1700720c */ /* 0x000fe40003f05300 */
[----:B------:R-:W0:Y:S02]  /*24030*/  LDC R16, c[0x0][0x600] ;  /* 0x00018000ff107b82 */ /* 0x000e240000000800 */
[-CC-:B-1----:R-:W-:Y:S01]  /*24040*/  SHF.R.U64 R10, R4, R6.reuse, R5.reuse ;  /* 0x00000006040a7219 */ /* 0x182fe20000001205 */
[----:B------:R-:W-:Y:S01]  /*24050*/  IMAD.MOV.U32 R4, RZ, RZ, -0x1 ;  /* 0xffffffffff047424 */ /* 0x000fe200078e00ff */
[----:B------:R-:W-:-:S04]  /*24060*/  SHF.R.U32.HI R5, RZ, R6, R5 ;  /* 0x00000006ff057219 */ /* 0x000fc80000011605 */
[----:B------:R-:W1:Y:S01]  /*24070*/  LDC R18, c[0x0][0x648] ;  /* 0x00019200ff127b82 */ /* 0x000e620000000800 */
[-CC-:B--2---:R-:W-:Y:S02]  /*24080*/  SHF.R.U64 R17, R10, R8.reuse, R5.reuse ;  /* 0x000000080a117219 */ /* 0x184fe40000001205 */
[----:B------:R-:W-:-:S05]  /*24090*/  SHF.R.U32.HI R0, RZ, R8, R5 ;  /* 0x00000008ff007219 */ /* 0x000fca0000011605 */
[----:B------:R-:W2:Y:S01]  /*240a0*/  LDC R20, c[0x0][0x638] ;  /* 0x00018e00ff147b82 */ /* 0x000ea20000000800 */
[-C--:B---3--:R-:W-:Y:S02]  /*240b0*/  SHF.L.U32 R4, R4, R21.reuse, RZ ;  /* 0x0000001504047219 */ /* 0x088fe400000006ff */
[-CC-:B------:R-:W-:Y:S02]  /*240c0*/  SHF.R.U64 R19, R17, R21.reuse, R0.reuse ;  /* 0x0000001511137219 */ /* 0x180fe40000001200 */
[----:B------:R-:W-:Y:S02]  /*240d0*/  LOP3.LUT R26, RZ, R4, RZ, 0x33, !PT ;  /* 0x00000004ff1a7212 */ /* 0x000fe400078e33ff */
[----:B------:R-:W-:Y:S01]  /*240e0*/  SHF.R.U32.HI R5, RZ, R21, R0 ;  /* 0x00000015ff057219 */ /* 0x000fe20000011600 */
[----:B------:R-:W3:Y:S01]  /*240f0*/  LDC R25, c[0x0][0x610] ;  /* 0x00018400ff197b82 */ /* 0x000ee20000000800 */
[----:B------:R-:W-:Y:S01]  /*24100*/  IMAD.MOV.U32 R4, RZ, RZ, R19 ;  /* 0x000000ffff047224 */ /* 0x000fe200078e0013 */
[----:B------:R-:W-:Y:S06]  /*24110*/  @!P0 BRA `(.L_x_556) ;  /* 0x0000000000288947 */ /* 0x000fec0003800000 */
        /* <DEDUP_REMOVED lines=10> */
.L_x_556:
[----:B-1----:R-:W-:Y:S01]  /*241c0*/  SHF.R.U64 R3, R4, R18, R5 ;  /* 0x0000001204037219 */ /* 0x002fe20000001205 */
[----:B0-----:R-:W-:Y:S01]  /*241d0*/  VIADD R5, R16, 0xffffffff ;  /* 0xffffffff10057836 */ /* 0x001fe20000000000 */
[----:B------:R-:W-:Y:S01]  /*241e0*/  SHF.L.U32 R24, R24, R21, RZ ;  /* 0x0000001518187219 */ /* 0x000fe200000006ff */
[----:B------:R-:W-:Y:S01]  /*241f0*/  @P4 IMAD R11, R13, R12, R2 ;  /* 0x0000000c0d0b4224 */ /* 0x000fe200078e0202 */
[----:B------:R-:W-:Y:S01]  /*24200*/  LOP3.LUT R0, R17, R26, RZ, 0xc0, !PT ;  /* 0x0000001a11007212 */ /* 0x000fe200078ec0ff */
[----:B------:R-:W-:-:S04]  /*24210*/  IMAD.MOV R4, RZ, RZ, -R3 ;  /* 0x000000ffff047224 */ /* 0x000fc800078e0a03 */
[----:B------:R-:W-:Y:S01]  /*24220*/  IMAD R2, R24, R3, R0 ;  /* 0x0000000318027224 */ /* 0x000fe200078e0200 */
[----:B------:R-:W-:Y:S01]  /*24230*/  LOP3.LUT R3, R10, R5, RZ, 0xc0, !PT ;  /* 0x000000050a037212 */ /* 0x000fe200078ec0ff */
[----:B--2---:R-:W-:Y:S02]  /*24240*/  IMAD R0, R4, R20, R19 ;  /* 0x0000001404007224 */ /* 0x004fe400078e0213 */
[----:B---3--:R-:W-:Y:S02]  /*24250*/  IMAD R5, R2, R25, R11 ;  /* 0x0000001902057224 */ /* 0x008fe400078e020b */
[----:B------:R-:W-:Y:S02]  /*24260*/  IMAD.MOV.U32 R4, RZ, RZ, 0x1 ;  /* 0x00000001ff047424 */ /* 0x000fe400078e00ff */
[----:B------:R-:W-:Y:S02]  /*24270*/  IMAD R2, R0, R16, R3 ;  /* 0x0000001000027224 */ /* 0x000fe400078e0203 */
[----:B------:R-:W-:Y:S01]  /*24280*/  IMAD.MOV.U32 R10, RZ, RZ, R14 ;  /* 0x000000ffff0a7224 */ /* 0x000fe200078e000e */
[----:B------:R-:W-:-:S02]  /*24290*/  PRMT R0, R4, 0x7610, R0 ;  /* 0x0000761004007816 */ /* 0x000fc40000000000 */
[----:B------:R-:W-:Y:S02]  /*242a0*/  SEL R4, R2, R5, !P4 ;  /* 0x0000000502047207 */ /* 0x000fe40006000000 */
[----:B------:R-:W-:-:S07]  /*242b0*/  SEL R5, R5, R2, !P4 ;  /* 0x0000000205057207 */ /* 0x000fce0006000000 */
.L_x_554:
[----:B------:R-:W-:-:S08]  /*242c0*/  NOP ;  /* 0x0000000000007918 */ /* 0x000fd00000000000 */
[----:B------:R-:W0:-:S00]  /*242d0*/  USETMAXREG.DEALLOC.CTAPOOL 0x18 ;  /* 0x00000018000079c8 */ /* 0x000e0000080e0500 */
[----:B------:R-:W-:-:S13]  /*242e0*/  ISETP.NE.AND P0, PT, RZ, UR8, PT ;  /* 0x00000008ff007c0c */ /* 0x000fda000bf05270 */
[----:B------:R-:W-:Y:S05]  /*242f0*/  @P0 EXIT ;  /* 0x000000000000094d */ /* 0x000fea0003800000 */
[----:B0-----:R-:W-:Y:S01]  /*24300*/  LOP3.LUT P0, RZ, R0, 0xff, RZ, 0xc0, !PT ;  /* 0x000000ff00ff7812 */ /* 0x001fe2000780c0ff */
[----:B------:R-:W-:Y:S02]  /*24310*/  IMAD.MOV.U32 R0, RZ, RZ, 0x1 ;  /* 0x00000001ff007424 */ /* 0x000fe400078e00ff */
[----:B------:R-:W-:-:S10]  /*24320*/  IMAD.MOV.U32 R6, RZ, RZ, RZ ;  /* 0x000000ffff067224 */ /* 0x000fd400078e00ff */
[----:B------:R-:W-:Y:S05]  /*24330*/  @!P0 BRA `(.L_x_557) ;  /* 0x0000000c00548947 */ /* 0x000fea0003800000 */
[----:B------:R-:W0:Y:S01]  /*24340*/  LDC R0, c[0x0][0x28c] ;  /* 0x0000a300ff007b82 */ /* 0x000e220000000800 */
[----:B------:R-:W-:Y:S01]  /*24350*/  ULDC UR6, c[0x0][0x658] ;  /* 0x0001960000067ab9 */ /* 0x000fe20000000800 */
[----:B------:R-:W-:Y:S01]  /*24360*/  UMOV UR9, 0xffffffff ;  /* 0xffffffff00097882 */ /* 0x000fe20000000000 */
[----:B------:R-:W-:Y:S01]  /*24370*/  ULDC UR8, c[0x0][0xc] ;  /* 0x0000030000087ab9 */ /* 0x000fe20000000800 */
[----:B------:R-:W-:Y:S01]  /*24380*/  USHF.L.U32 UR11, UR9, UR6, URZ ;  /* 0x00000006090b7299 */ /* 0x000fe2000800063f */
[----:B------:R-:W-:Y:S01]  /*24390*/  BSSY B0, `(.L_x_557) ;  /* 0x00000cf000007945 */ /* 0x000fe20003800000 */
[----:B------:R-:W-:Y:S01]  /*243a0*/  UMOV UR10, 0x1 ;  /* 0x00000001000a7882 */ /* 0x000fe20000000000 */
[----:B------:R-:W-:Y:S01]  /*243b0*/  ULDC UR9, c[0x0][0x10] ;  /* 0x0000040000097ab9 */ /* 0x000fe20000000800 */
[----:B------:R-:W1:Y:S01]  /*243c0*/  S2UR UR4, SR_CgaCtaId ;  /* 0x00000000000479c3 */ /* 0x000e620000008800 */
[----:B------:R-:W-:Y:S01]  /*243d0*/  UIMAD.WIDE.U32 UR8, UR8, UR9, URZ ;  /* 0x00000009080872a5 */ /* 0x000fe2000f8e003f */
[----:B------:R-:W-:Y:S01]  /*243e0*/  IMAD.MOV.U32 R9, RZ, RZ, 0x1 ;  /* 0x00000001ff097424 */ /* 0x000fe200078e00ff */
[----:B------:R-:W-:Y:S01]  /*243f0*/  USHF.L.U32 UR6, UR10, UR6, URZ ;  /* 0x000000060a067299 */ /* 0x000fe2000800063f */
[----:B------:R-:W-:Y:S01]  /*24400*/  IMAD.MOV.U32 R6, RZ, RZ, RZ ;  /* 0x000000ffff067224 */ /* 0x000fe200078e00ff */
[----:B------:R-:W-:Y:S01]  /*24410*/  ULDC UR5, c[0x0][0x600] ;  /* 0x0001800000057ab9 */ /* 0x000fe20000000800 */
[----:B------:R-:W-:Y:S01]  /*24420*/  ULDC UR10, c[0x0][0x14] ;  /* 0x00000500000a7ab9 */ /* 0x000fe20000000800 */
[----:B------:R-:W-:-:S02]  /*24430*/  ULOP3.LUT UR23, UR13, 0x2, URZ, 0xfc, !UPT ;  /* 0x000000020d177892 */ /* 0x000fc4000f8efc3f */
[----:B------:R-:W-:Y:S02]  /*24440*/  UIMAD.WIDE.U32 UR24, UR8, UR10, URZ ;  /* 0x0000000a081872a5 */ /* 0x000fe4000f8e003f */
[----:B------:R-:W-:Y:S02]  /*24450*/  UIMAD UR18, UR9, UR10, URZ ;  /* 0x0000000a091272a4 */ /* 0x000fe4000f8e023f */
[----:B------:R-:W-:Y:S02]  /*24460*/  UIADD3 UR5, UR5, -0x1, URZ ;  /* 0xffffffff05057890 */ /* 0x000fe4000fffe03f */
[----:B------:R-:W-:Y:S01]  /*24470*/  ULOP3.LUT UR20, URZ, UR11, URZ, 0x33, !UPT ;  /* 0x0000000b3f147292 */ /* 0x000fe2000f8e333f */
[----:B0-----:R-:W-:Y:S01]  /*24480*/  VIADD R0, R0, 0x3f ;  /* 0x0000003f00007836 */ /* 0x001fe20000000000 */
[----:B------:R-:W-:Y:S01]  /*24490*/  UIADD3 UR18, UR25, UR18, URZ ;  /* 0x0000001219127290 */ /* 0x000fe2000fffe03f */
[----:B------:R-:W-:-:S03]  /*244a0*/  ULDC.64 UR26, c[0x0][0x198] ;  /* 0x00006600001a7ab9 */ /* 0x000fc60000000a00 */
[----:B------:R-:W-:Y:S01]  /*244b0*/  SHF.R.S32.HI R3, RZ, 0x1f, R0 ;  /* 0x0000001fff037819 */ /* 0x000fe20000011400 */
[----:B-1----:R-:W-:-:S03]  /*244c0*/  USHF.L.U32 UR7, UR4, 0x7, URZ ;  /* 0x0000000704077899 */ /* 0x002fc6000800063f */
[----:B------:R-:W-:Y:S01]  /*244d0*/  LEA.HI R3, R3, R0, RZ, 0x6 ;  /* 0x0000000003037211 */ /* 0x000fe200078f30ff */
[----:B------:R-:W-:Y:S01]  /*244e0*/  IMAD.MOV.U32 R0, RZ, RZ, 0x1 ;  /* 0x00000001ff007424 */ /* 0x000fe200078e00ff */
[----:B------:R-:W-:Y:S02]  /*244f0*/  USHF.L.U32 UR4, UR4, 0xd, URZ ;  /* 0x0000000d04047899 */ /* 0x000fe4000800063f */
[----:B------:R-:W-:Y:S01]  /*24500*/  SHF.R.S32.HI R7, RZ, 0x6, R3 ;  /* 0x00000006ff077819 */ /* 0x000fe20000011403 */
[----:B------:R-:W-:-:S04]  /*24510*/  ULOP3.LUT UR7, UR7, 0x80, URZ, 0xc0, !UPT ;  /* 0x0000008007077892 */ /* 0x000fc8000f8ec03f */
[----:B------:R-:W-:-:S08]  /*24520*/  VIADD R15, R7, 0x1 ;  /* 0x00000001070f7836 */ /* 0x000fd00000000000 */
.L_x_568:
[----:B------:R-:W-:-:S03]  /*24530*/  UMOV UR8, 0xffffffff ;  /* 0xffffffff00087882 */ /* 0x000fc60000000000 */
[----:B------:R-:W-:Y:S05]  /*24540*/  BRA.DIV UR8, `(.L_x_558) ;  /* 0x0000000e08cc7947 */ /* 0x000fea000b800000 */
[----:B------:R-:W-:-:S13]  /*24550*/  ELECT P0, URZ, PT ;  /* 0x00000000003f782f */ /* 0x000fda0003800000 */
.L_x_579:
[----:B------:R-:W0:Y:S01]  /*24560*/  LDC R2, c[0x0][0x28c] ;  /* 0x0000a300ff027b82 */ /* 0x000e220000000800 */
[----:B------:R-:W-:Y:S01]  /*24570*/  BSSY B1, `(.L_x_559) ;  /* 0x0000039000017945 */ /* 0x000fe20003800000 */
[----:B0-----:R-:W-:-:S13]  /*24580*/  ISETP.LT.OR P0, PT, R2, 0x1, !P0 ;  /* 0x000000010200780c */ /* 0x001fda0004701670 */
[----:B------:R-:W-:Y:S05]  /*24590*/  @P0 BRA `(.L_x_560) ;  /* 0x0000000000d80947 */ /* 0x000fea0003800000 */
[----:B------:R-:W-:Y:S01]  /*245a0*/  LEA R4, R4, UR7, 0x8 ;  /* 0x0000000704047c11 */ /* 0x000fe2000f8e40ff */
[----:B------:R-:W-:Y:S02]  /*245b0*/  IMAD.SHL.U32 R5, R5, 0x100, RZ ;  /* 0x0000010005057824 */ /* 0x000fe400078e00ff */
[----:B------:R-:W-:Y:S02]  /*245c0*/  IMAD.MOV.U32 R13, RZ, RZ, RZ ;  /* 0x000000ffff0d7224 */ /* 0x000fe400078e00ff */
[----:B------:R-:W-:Y:S02]  /*245d0*/  IMAD.MOV.U32 R2, RZ, RZ, R15 ;  /* 0x000000ffff027224 */ /* 0x000fe400078e000f */
[----:B------:R-:W-:Y:S02]  /*245e0*/  IMAD.MOV.U32 R3, RZ, RZ, R0 ;  /* 0x000000ffff037224 */ /* 0x000fe400078e0000 */
[----:B------:R-:W-:-:S07]  /*245f0*/  IMAD.MOV.U32 R8, RZ, RZ, R6 ;  /* 0x000000ffff087224 */ /* 0x000fce00078e0006 */
.L_x_563:
[----:B------:R-:W0:Y:S01]  /*24600*/  S2R R12, SR_CgaCtaId ;  /* 0x00000000000c7919 */ /* 0x000e220000008800 */
[----:B------:R-:W-:Y:S01]  /*24610*/  MOV R11, 0x400 ;  /* 0x00000400000b7802 */ /* 0x000fe20000000f00 */
[----:B------:R-:W1:Y:S03]  /*24620*/  S2R R14, SR_TID.X ;  /* 0x00000000000e7919 */ /* 0x000e660000002100 */
[----:B0-----:R-:W-:Y:S02]  /*24630*/  LEA R17, R12, R11, 0x18 ;  /* 0x0000000b0c117211 */ /* 0x001fe400078ec0ff */
[----:B------:R-:W-:Y:S02]  /*24640*/  SHF.L.U32 R11, R3, 0x1f, RZ ;  /* 0x0000001f030b7819 */ /* 0x000fe400000006ff */
[----:B-1----:R-:W-:Y:S01]  /*24650*/  LOP3.LUT P1, RZ, R14, 0x7f, RZ, 0xc0, !PT ;  /* 0x0000007f0eff7812 */ /* 0x002fe2000782c0ff */
[----:B------:R-:W-:-:S04]  /*24660*/  IMAD R12, R8, 0x8, R17 ;  /* 0x00000008080c7824 */ /* 0x000fc800078e0211 */
[----:B------:R-:W0:Y:S02]  /*24670*/  SYNCS.PHASECHK.TRANS64.TRYWAIT P0, [R12+URZ+0x20], R11 ;  /* 0x0000200b0c0075a7 */ /* 0x000e24000800017f */
[----:B0-----:R-:W-:Y:S06]  /*24680*/  @!P0 BRA `(.L_x_561) ;  /* 0x0000000c009c8947 */ /* 0x001fec0003800000 */
.L_x_580:
[----:B0-----:R-:W0:Y:S01]  /*24690*/  @!P1 LDC R11, c[0x0][0x500] ;  /* 0x00014000ff0b9b82 */ /* 0x001e220000000800 */
[----:B------:R-:W-:-:S04]  /*246a0*/  UPRMT UR8, UR23, 0x9910, URZ ;  /* 0x0000991017087896 */ /* 0x000fc8000800003f */
[----:B------:R-:W-:-:S06]  /*246b0*/  UISETP.NE.AND UP0, UPT, UR8, 0x2, UPT ;  /* 0x000000020800788c */ /* 0x000fcc000bf05270 */
[----:B------:R-:W-:Y:S01]  /*246c0*/  PLOP3.LUT P0, PT, PT, PT, UP0, 0x80, 0x0 ;  /* 0x000000000000781c */ /* 0x000fe20003f0f008 */
[----:B0-----:R0:W-:-:S12]  /*246d0*/  @!P1 SYNCS.ARRIVE.TRANS64 RZ, [R12+URZ], R11 ;  /* 0x0000000b0cff99a7 */ /* 0x0011d8000800003f */
[----:B------:R-:W-:Y:S05]  /*246e0*/  @P0 BRA `(.L_x_562) ;  /* 0x0000000000040947 */ /* 0x000fea0003800000 */
[----:B------:R-:W-:Y:S01]  /*246f0*/  BPT.TRAP 0x1 ;  /* 0x000000040000795c */ /* 0x000fe20000300000 */
.L_x_562:
[----:B------:R-:W-:Y:S01]  /*24700*/  R2UR UR8, R8 ;  /* 0x00000000080872ca */ /* 0x000fe200000e0000 */
[----:B------:R-:W-:Y:S01]  /*24710*/  VIADD R2, R2, 0xffffffff ;  /* 0xffffffff02027836 */ /* 0x000fe20000000000 */
[----:B------:R-:W-:Y:S01]  /*24720*/  R2UR UR19, R17 ;  /* 0x00000000111372ca */ /* 0x000fe200000e0000 */
[----:B------:R-:W-:Y:S01]  /*24730*/  UIADD3 UR14, UP0, UR26, 0xf0, URZ ;  /* 0x000000f01a0e7890 */ /* 0x000fe2000ff1e03f */
[----:B------:R-:W-:Y:S01]  /*24740*/  R2UR UR21, R5 ;  /* 0x00000000051572ca */ /* 0x000fe200000e0000 */
[----:B------:R-:W-:Y:S01]  /*24750*/  UIADD3 UR28, UP1, UR26, 0x1f0, URZ ;  /* 0x000001f01a1c7890 */ /* 0x000fe2000ff3e03f */
[----:B------:R-:W-:Y:S01]  /*24760*/  R2UR UR9, R12 ;  /* 0x000000000c0972ca */ /* 0x000fe200000e0000 */
[----:B------:R-:W-:Y:S01]  /*24770*/  UIADD3.X UR15, URZ, UR27, URZ, UP0, !UPT ;  /* 0x0000001b3f0f7290 */ /* 0x000fe200087fe43f */
[C---:B------:R-:W-:Y:S01]  /*24780*/  R2UR UR10, R13.reuse ;  /* 0x000000000d0a72ca */ /* 0x040fe200000e0000 */
[----:B------:R-:W-:Y:S01]  /*24790*/  VIADD R8, R8, 0x1 ;  /* 0x0000000108087836 */ /* 0x000fe20000000000 */
[----:B------:R-:W-:Y:S01]  /*247a0*/  R2UR UR12, R10 ;  /* 0x000000000a0c72ca */ /* 0x000fe200000e0000 */
[----:B------:R-:W-:Y:S01]  /*247b0*/  UIADD3.X UR29, URZ, UR27, URZ, UP1, !UPT ;  /* 0x0000001b3f1d7290 */ /* 0x000fe20008ffe43f */
[----:B------:R-:W-:Y:S01]  /*247c0*/  R2UR UR22, R4 ;  /* 0x00000000041672ca */ /* 0x000fe200000e0000 */
[----:B------:R-:W-:Y:S01]  /*247d0*/  USHF.L.U32 UR8, UR8, 0xe, URZ ;  /* 0x0000000e08087899 */ /* 0x000fe2000800063f */
[----:B------:R-:W-:Y:S01]  /*247e0*/  ISETP.GT.AND P1, PT, R2, 0x1, PT ;  /* 0x000000010200780c */ /* 0x000fe20003f24270 */
[----:B------:R-:W-:Y:S01]  /*247f0*/  UMOV UR16, 0x0 ;  /* 0x0000000000107882 */ /* 0x000fe20000000000 */
[----:B------:R-:W-:Y:S01]  /*24800*/  UMOV UR17, 0x10000000 ;  /* 0x1000000000117882 */ /* 0x000fe20000000000 */
[----:B------:R-:W-:Y:S01]  /*24810*/  ULOP3.LUT UR11, UR8, 0x2000, UR4, 0xf8, !UPT ;  /* 0x00002000080b7892 */ /* 0x000fe2000f8ef804 */
[C---:B------:R-:W-:Y:S01]  /*24820*/  ISETP.NE.AND P0, PT, R8.reuse, 0x4, PT ;  /* 0x000000040800780c */ /* 0x040fe20003f05270 */
[----:B------:R-:W-:Y:S01]  /*24830*/  UIADD3 UR8, UR19, 0x100, UR8 ;  /* 0x0000010013087890 */ /* 0x000fe2000fffe008 */
[----:B------:R-:W-:Y:S01]  /*24840*/  VIADD R13, R13, 0x40 ;  /* 0x000000400d0d7836 */ /* 0x000fe20000000000 */
[----:B------:R-:W-:Y:S01]  /*24850*/  UIADD3 UR19, UR19, 0x10100, UR11 ;  /* 0x0001010013137890 */ /* 0x000fe2000fffe00b */
[----:B0-----:R-:W-:Y:S01]  /*24860*/  SEL R12, RZ, 0x1, P0 ;  /* 0x00000001ff0c7807 */ /* 0x001fe20000000000 */
[----:B------:R-:W-:Y:S01]  /*24870*/  UMOV UR30, 0x30000 ;  /* 0x00030000001e7882 */ /* 0x000fe20000000000 */
[----:B------:R-:W-:Y:S01]  /*24880*/  UMOV UR11, UR21 ;  /* 0x00000015000b7c82 */ /* 0x000fe20008000000 */
[----:B------:R-:W-:-:S02]  /*24890*/  SEL R8, R8, RZ, P0 ;  /* 0x000000ff08087207 */ /* 0x000fc40000000000 */
[----:B------:R-:W-:Y:S01]  /*248a0*/  LOP3.LUT R3, R3, R12, RZ, 0x3c, !PT ;  /* 0x0000000c03037212 */ /* 0x000fe200078e3cff */
[----:B------:R0:W-:Y:S02]  /*248b0*/  UTMALDG.3D [UR8], [UR14], desc[UR16] ;  /* 0x000010080e0075b4 */ /* 0x0001e40008011000 */
[----:B0-----:R-:W-:Y:S01]  /*248c0*/  UMOV UR8, UR19 ;  /* 0x0000001300087c82 */ /* 0x001fe20008000000 */
[----:B------:R-:W-:Y:S02]  /*248d0*/  UMOV UR11, UR22 ;  /* 0x00000016000b7c82 */ /* 0x000fe40008000000 */
[----:B------:R0:W-:Y:S02]  /*248e0*/  UTMALDG.3D.MULTICAST [UR8], [UR28], UR30, desc[UR16] ;  /* 0x000010081c0073b4 */ /* 0x0001e4000801181e */
[----:B0-----:R-:W-:Y:S05]  /*248f0*/  @P1 BRA `(.L_x_563) ;  /* 0xfffffffc00401947 */ /* 0x001fea000383ffff */
.L_x_560:
[----:B------:R-:W-:Y:S05]  /*24900*/  BSYNC B1 ;  /* 0x0000000000017941 */ /* 0x000fea0003800000 */
.L_x_559:
[----:B------:R-:W2:Y:S01]  /*24910*/  LDL.LU R16, [R1+0x45c] ;  /* 0x00045c0001107983 */ /* 0x000ea20000300800 */
[----:B------:R-:W-:Y:S01]  /*24920*/  LOP3.LUT P2, RZ, R9, 0xff, RZ, 0xc0, !PT ;  /* 0x000000ff09ff7812 */ /* 0x000fe2000784c0ff */
[----:B------:R-:W-:Y:S01]  /*24930*/  IMAD.IADD R6, R7, 0x1, R6 ;  /* 0x0000000107067824 */ /* 0x000fe200078e0206 */
[----:B------:R-:W-:Y:S01]  /*24940*/  ULDC.64 UR8, c[0x0][0x650] ;  /* 0x0001940000087ab9 */ /* 0x000fe20000000a00 */
[----:B------:R-:W3:Y:S01]  /*24950*/  LDL.LU R14, [R1+0x460] ;  /* 0x00046000010e7983 */ /* 0x000ee20000300800 */
[----:B------:R-:W-:Y:S01]  /*24960*/  BSSY B1, `(.L_x_564) ;  /* 0x000006f000017945 */ /* 0x000fe20003800000 */
[----:B------:R-:W-:Y:S01]  /*24970*/  IMAD.MOV.U32 R5, RZ, RZ, -0x1 ;  /* 0xffffffffff057424 */ /* 0x000fe200078e00ff */
[----:B------:R-:W-:Y:S01]  /*24980*/  SHF.R.U32.HI R2, RZ, 0x2, R6 ;  /* 0x00000002ff027819 */ /* 0x000fe20000011606 */
[----:B------:R-:W-:Y:S01]  /*24990*/  IMAD.MOV.U32 R4, RZ, RZ, -0x1 ;  /* 0xffffffffff047424 */ /* 0x000fe200078e00ff */
[----:B------:R-:W-:Y:S01]  /*249a0*/  ISETP.GT.U32.AND P0, PT, R6, 0x3, PT ;  /* 0x000000030600780c */ /* 0x000fe20003f04070 */
[----:B------:R-:W-:Y:S01]  /*249b0*/  IMAD.MOV.U32 R10, RZ, RZ, -0x1 ;  /* 0xffffffffff0a7424 */ /* 0x000fe200078e00ff */
[----:B------:R-:W-:-:S02]  /*249c0*/  LOP3.LUT R2, R2, 0x1, RZ, 0xc0, !PT ;  /* 0x0000000102027812 */ /* 0x000fc400078ec0ff */
[C---:B------:R-:W-:Y:S01]  /*249d0*/  ISETP.LT.U32.AND P0, PT, R7.reuse, 0x4, P0 ;  /* 0x000000040700780c */ /* 0x040fe20000701070 */
[----:B------:R-:W0:Y:S01]  /*249e0*/  @P2 S2R R3, SR_CgaCtaId ;  /* 0x0000000000032919 */ /* 0x000e220000008800 */
[----:B------:R-:W-:Y:S02]  /*249f0*/  ISETP.NE.U32.AND P1, PT, R2, 0x1, PT ;  /* 0x000000010200780c */ /* 0x000fe40003f25070 */
[----:B------:R-:W-:Y:S02]  /*24a00*/  @P2 MOV R2, 0x400 ;  /* 0x0000040000022802 */ /* 0x000fe40000000f00 */
[----:B------:R-:W-:Y:S02]  /*24a10*/  ISETP.GT.U32.AND P1, PT, R7, 0x3, !P1 ;  /* 0x000000030700780c */ /* 0x000fe40004f24070 */
[----:B------:R-:W-:Y:S02]  /*24a20*/  LOP3.LUT R6, R6, 0x3, RZ, 0xc0, !PT ;  /* 0x0000000306067812 */ /* 0x000fe400078ec0ff */
[----:B------:R-:W-:-:S02]  /*24a30*/  PRMT R9, RZ, 0x7610, R9 ;  /* 0x00007610ff097816 */ /* 0x000fc40000000009 */
[----:B0-----:R-:W-:Y:S02]  /*24a40*/  @P2 LEA R2, R3, R2, 0x18 ;  /* 0x0000000203022211 */ /* 0x001fe400078ec0ff */
[----:B------:R-:W-:Y:S02]  /*24a50*/  SEL R3, RZ, 0x1, !P0 ;  /* 0x00000001ff037807 */ /* 0x000fe40004000000 */
[----:B------:R0:W-:Y:S02]  /*24a60*/  @P2 SYNCS.ARRIVE.TRANS64.A1T0 RZ, [R2+URZ+0x58], RZ ;  /* 0x000058ff02ff29a7 */ /* 0x0001e4000810003f */
[----:B0-----:R-:W-:-:S04]  /*24a70*/  SEL R2, RZ, 0x1, !P1 ;  /* 0x00000001ff027807 */ /* 0x001fc80004800000 */
[----:B------:R-:W-:Y:S02]  /*24a80*/  LOP3.LUT R0, R2, R0, R3, 0x96, !PT ;  /* 0x0000000002007212 */ /* 0x000fe400078e9603 */
[----:B------:R-:W-:Y:S02]  /*24a90*/  PRMT R2, RZ, 0x7610, R2 ;  /* 0x00007610ff027816 */ /* 0x000fe40000000002 */
[----:B---3--:R-:W-:-:S04]  /*24aa0*/  IADD3 R14, P0, R14, UR24, RZ ;  /* 0x000000180e0e7c10 */ /* 0x008fc8000ff1e0ff */
[----:B--2---:R-:W-:Y:S01]  /*24ab0*/  IADD3.X R16, R16, UR18, RZ, P0, !PT ;  /* 0x0000001210107c10 */ /* 0x004fe200087fe4ff */
[----:B------:R0:W-:Y:S01]  /*24ac0*/  STL [R1+0x460], R14 ;  /* 0x0004600e01007387 */ /* 0x0001e20000100800 */
[----:B------:R-:W-:-:S03]  /*24ad0*/  ISETP.GE.U32.AND P0, PT, R14, UR8, PT ;  /* 0x000000080e007c0c */ /* 0x000fc6000bf06070 */
[----:B------:R0:W-:Y:S01]  /*24ae0*/  STL [R1+0x45c], R16 ;  /* 0x00045c1001007387 */ /* 0x0001e20000100800 */
[----:B------:R-:W-:-:S13]  /*24af0*/  ISETP.GE.U32.AND.EX P0, PT, R16, UR9, PT, P0 ;  /* 0x0000000910007c0c */ /* 0x000fda000bf06100 */
[----:B0-----:R-:W-:Y:S05]  /*24b00*/  @P0 BRA `(.L_x_565) ;  /* 0x0000000400500947 */ /* 0x001fea0003800000 */
[----:B------:R-:W0:Y:S01]  /*24b10*/  S2R R8, SR_CTAID.X ;  /* 0x0000000000087919 */ /* 0x000e220000002500 */
[----:B------:R-:W-:Y:S01]  /*24b20*/  ULDC UR8, c[0x0][0x150] ;  /* 0x0000540000087ab9 */ /* 0x000fe20000000800 */
[----:B------:R-:W1:Y:S01]  /*24b30*/  LDC R3, c[0x0][0x144] ;  /* 0x00005100ff037b82 */ /* 0x000e620000000800 */
[----:B------:R-:W-:Y:S01]  /*24b40*/  ULDC UR11, c[0x0][0x630] ;  /* 0x00018c00000b7ab9 */ /* 0x000fe20000000800 */
[----:B------:R-:W2:Y:S06]  /*24b50*/  S2R R5, SR_CTAID.Y ;  /* 0x0000000000057919 */ /* 0x000eac0000002600 */
[----:B------:R-:W3:Y:S01]  /*24b60*/  LDC R12, c[0x0][0x148] ;  /* 0x00005200ff0c7b82 */ /* 0x000ee20000000800 */
[----:B0-----:R-:W-:-:S02]  /*24b70*/  I2FP.F32.U32 R2, R8 ;  /* 0x0000000800027245 */ /* 0x001fc40000201000 */
[----:B--2---:R-:W-:-:S03]  /*24b80*/  I2FP.F32.U32 R4, R5 ;  /* 0x0000000500047245 */ /* 0x004fc60000201000 */
[----:B------:R-:W-:Y:S01]  /*24b90*/  FMUL R2, R2, UR8 ;  /* 0x0000000802027c20 */ /* 0x000fe20008400000 */
[----:B------:R-:W-:Y:S02]  /*24ba0*/  ULDC UR8, c[0x0][0x154] ;  /* 0x0000550000087ab9 */ /* 0x000fe40000000800 */
[----:B------:R-:W-:Y:S01]  /*24bb0*/  FMUL R10, R4, UR8 ;  /* 0x00000008040a7c20 */ /* 0x000fe20008400000 */
[----:B------:R-:W-:Y:S02]  /*24bc0*/  ULDC.64 UR8, c[0x0][0x628] ;  /* 0x00018a0000087ab9 */ /* 0x000fe40000000a00 */
[----:B------:R-:W0:Y:S01]  /*24bd0*/  F2I.U32.TRUNC.NTZ R2, R2 ;  /* 0x0000000200027305 */ /* 0x000e22000020f000 */
[----:B------:R-:W-:-:S04]  /*24be0*/  ISETP.NE.U32.AND P0, PT, RZ, UR8, PT ;  /* 0x00000008ff007c0c */ /* 0x000fc8000bf05070 */
[----:B------:R-:W-:-:S03]  /*24bf0*/  ISETP.NE.AND.EX P0, PT, RZ, UR9, PT, P0 ;  /* 0x00000009ff007c0c */ /* 0x000fc6000bf05300 */
[----:B------:R-:W2:Y:S01]  /*24c00*/  F2I.U32.TRUNC.NTZ R10, R10 ;  /* 0x0000000a000a7305 */ /* 0x000ea2000020f000 */
[----:B0-----:R-:W-:Y:S02]  /*24c10*/  IMAD.MOV R4, RZ, RZ, -R2 ;  /* 0x000000ffff047224 */ /* 0x001fe400078e0a02 */
[----:B------:R-:W-:Y:S02]  /*24c20*/  IMAD.MOV.U32 R2, RZ, RZ, R14 ;  /* 0x000000ffff027224 */ /* 0x000fe400078e000e */
[----:B-1----:R-:W-:Y:S02]  /*24c30*/  IMAD R8, R3, R4, R8 ;  /* 0x0000000403087224 */ /* 0x002fe400078e0208 */
[----:B--2---:R-:W-:-:S04]  /*24c40*/  IMAD.MOV R3, RZ, RZ, -R10 ;  /* 0x000000ffff037224 */ /* 0x004fc800078e0a0a */
[----:B---3--:R-:W-:Y:S02]  /*24c50*/  @P4 IMAD R8, R12, R3, R5 ;  /* 0x000000030c084224 */ /* 0x008fe400078e0205 */
[----:B------:R-:W-:Y:S01]  /*24c60*/  IMAD.MOV.U32 R3, RZ, RZ, R16 ;  /* 0x000000ffff037224 */ /* 0x000fe200078e0010 */
[----:B------:R-:W-:Y:S06]  /*24c70*/  @!P0 BRA `(.L_x_566) ;  /* 0x0000000000288947 */ /* 0x000fec0003800000 */
[----:B------:R-:W-:Y:S02]  /*24c80*/  ULDC UR10, c[0x0][0x634] ;  /* 0x00018d00000a7ab9 */ /* 0x000fe40000000800 */
[----:B------:R-:W-:-:S05]  /*24c90*/  IADD3 R3, P0, R14, UR10, RZ ;  /* 0x0000000a0e037c10 */ /* 0x000fca000ff1e0ff */
[----:B------:R-:W-:-:S04]  /*24ca0*/  IMAD.X R11, RZ, RZ, R16, P0 ;  /* 0x000000ffff0b7224 */ /* 0x000fc800000e0610 */
[----:B------:R-:W-:-:S04]  /*24cb0*/  IMAD.WIDE.U32 R4, R11, UR8, RZ ;  /* 0x000000080b047c25 */ /* 0x000fc8000f8e00ff */
[----:B------:R-:W-:-:S04]  /*24cc0*/  IMAD.WIDE.U32 R4, P0, R3, UR9, R4 ;  /* 0x0000000903047c25 */ /* 0x000fc8000f800004 */
[----:B------:R-:W-:-:S04]  /*24cd0*/  IMAD.WIDE.U32 R2, R3, UR8, RZ ;  /* 0x0000000803027c25 */ /* 0x000fc8000f8e00ff */
[----:B------:R-:W-:Y:S01]  /*24ce0*/  IMAD.MOV.U32 R2, RZ, RZ, R5 ;  /* 0x000000ffff027224 */ /* 0x000fe200078e0005 */
[----:B------:R-:W-:Y:S01]  /*24cf0*/  IADD3 RZ, P1, R3, R4, RZ ;  /* 0x0000000403ff7210 */ /* 0x000fe20007f3e0ff */
[----:B------:R-:W-:-:S04]  /*24d00*/  IMAD.X R3, RZ, RZ, RZ, P0 ;  /* 0x000000ffff037224 */ /* 0x000fc800000e06ff */
[----:B------:R-:W-:-:S08]  /*24d10*/  IMAD.WIDE.U32.X R2, R11, UR9, R2, P1 ;  /* 0x000000090b027c25 */ /* 0x000fd000088e0402 */
.L_x_566:
[--C-:B------:R-:W-:Y:S01]  /*24d20*/  SHF.R.U64 R10, R2, UR11, R3.reuse ;  /* 0x0000000b020a7c19 */ /* 0x100fe20008001203 */
[----:B------:R-:W-:Y:S01]  /*24d30*/  ULDC.64 UR8, c[0x0][0x620] ;  /* 0x0001880000087ab9 */ /* 0x000fe20000000a00 */
[----:B------:R-:W-:Y:S01]  /*24d40*/  SHF.R.U32.HI R2, RZ, UR11, R3 ;  /* 0x0000000bff027c19 */ /* 0x000fe20008011603 */
[----:B------:R-:W-:Y:S01]  /*24d50*/  IMAD.MOV.U32 R3, RZ, RZ, R16 ;  /* 0x000000ffff037224 */ /* 0x000fe200078e0010 */
[----:B------:R-:W-:Y:S01]  /*24d60*/  IADD3 R11, P0, RZ, -R10, RZ ;  /* 0x8000000aff0b7210 */ /* 0x000fe20007f1e0ff */
[----:B------:R-:W-:-:S04]  /*24d70*/  ULDC.64 UR10, c[0x0][0x640] ;  /* 0x00019000000a7ab9 */ /* 0x000fc80000000a00 */
[----:B------:R-:W-:Y:S01]  /*24d80*/  IMAD.X R2, RZ, RZ, ~R2, P0 ;  /* 0x000000ffff027224 */ /* 0x000fe200000e0e02 */
[----:B------:R-:W-:-:S03]  /*24d90*/  ISETP.NE.U32.AND P0, PT, RZ, UR10, PT ;  /* 0x0000000aff007c0c */ /* 0x000fc6000bf05070 */
[----:B------:R-:W-:Y:S01]  /*24da0*/  IMAD R2, R2, UR8, RZ ;  /* 0x0000000802027c24 */ /* 0x000fe2000f8e02ff */
[----:B------:R-:W-:-:S03]  /*24db0*/  ISETP.NE.AND.EX P0, PT, RZ, UR11, PT, P0 ;  /* 0x0000000bff007c0c */ /* 0x000fc6000bf05300 */
[----:B------:R-:W-:Y:S02]  /*24dc0*/  IMAD R5, R11, UR9, R2 ;  /* 0x000000090b057c24 */ /* 0x000fe4000f8e0202 */
[----:B------:R-:W-:-:S04]  /*24dd0*/  IMAD.MOV.U32 R2, RZ, RZ, R14 ;  /* 0x000000ffff027224 */ /* 0x000fc800078e000e */
[----:B------:R-:W-:Y:S01]  /*24de0*/  IMAD.WIDE.U32 R2, R11, UR8, R2 ;  /* 0x000000080b027c25 */ /* 0x000fe2000f8e0002 */
[----:B------:R-:W-:-:S03]  /*24df0*/  ULDC UR8, c[0x0][0x618] ;  /* 0x0001860000087ab9 */ /* 0x000fc60000000800 */
[----:B------:R-:W-:-:S05]  /*24e00*/  IMAD.IADD R3, R3, 0x1, R5 ;  /* 0x0000000103037824 */ /* 0x000fca00078e0205 */
[--C-:B------:R-:W-:Y:S02]  /*24e10*/  SHF.R.U64 R11, R2, UR8, R3.reuse ;  /* 0x00000008020b7c19 */ /* 0x100fe40008001203 */
[----:B------:R-:W-:Y:S01]  /*24e20*/  SHF.R.U32.HI R2, RZ, UR8, R3 ;  /* 0x00000008ff027c19 */ /* 0x000fe20008011603 */
[----:B------:R-:W-:-:S03]  /*24e30*/  ULDC UR8, c[0x0][0x608] ;  /* 0x0001820000087ab9 */ /* 0x000fc60000000800 */
[--C-:B------:R-:W-:Y:S02]  /*24e40*/  SHF.R.U64 R12, R11, UR8, R2.reuse ;  /* 0x000000080b0c7c19 */ /* 0x100fe40008001202 */
[----:B------:R-:W-:Y:S01]  /*24e50*/  SHF.R.U32.HI R3, RZ, UR8, R2 ;  /* 0x00000008ff037c19 */ /* 0x000fe20008011602 */
[----:B------:R-:W-:-:S03]  /*24e60*/  ULDC UR8, c[0x0][0x658] ;  /* 0x0001960000087ab9 */ /* 0x000fc60000000800 */
[--C-:B------:R-:W-:Y:S02]  /*24e70*/  SHF.R.U64 R13, R12, UR8, R3.reuse ;  /* 0x000000080c0d7c19 */ /* 0x100fe40008001203 */
[----:B------:R-:W-:-:S03]  /*24e80*/  SHF.R.U32.HI R14, RZ, UR8, R3 ;  /* 0x00000008ff0e7c19 */ /* 0x000fc60008011603 */
[----:B------:R-:W-:Y:S02]  /*24e90*/  IMAD.MOV.U32 R2, RZ, RZ, R13 ;  /* 0x000000ffff027224 */ /* 0x000fe400078e000d */
        /* <DEDUP_REMOVED lines=12> */
.L_x_567:
[----:B------:R-:W-:Y:S01]  /*24f60*/  ULDC UR8, c[0x0][0x648] ;  /* 0x0001920000087ab9 */ /* 0x000fe20000000800 */
[----:B------:R-:W-:Y:S02]  /*24f70*/  LOP3.LUT R12, R12, UR20, RZ, 0xc0, !PT ;  /* 0x000000140c0c7c12 */ /* 0x000fe4000f8ec0ff */
[----:B------:R-:W-:Y:S01]  /*24f80*/  SHF.R.U64 R3, R2, UR8, R3 ;  /* 0x0000000802037c19 */ /* 0x000fe20008001203 */
[----:B------:R-:W-:-:S04]  /*24f90*/  ULDC UR8, c[0x0][0x638] ;  /* 0x00018e0000087ab9 */ /* 0x000fc80000000800 */
[----:B------:R-:W-:Y:S02]  /*24fa0*/  IMAD.MOV R2, RZ, RZ, -R3 ;  /* 0x000000ffff027224 */ /* 0x000fe400078e0a03 */
[----:B------:R-:W-:Y:S02]  /*24fb0*/  IMAD R5, R3, UR6, R12 ;  /* 0x0000000603057c24 */ /* 0x000fe4000f8e020c */
[----:B------:R-:W-:Y:S01]  /*24fc0*/  IMAD R13, R2, UR8, R13 ;  /* 0x00000008020d7c24 */ /* 0x000fe2000f8e020d */
[----:B------:R-:W-:Y:S01]  /*24fd0*/  ULDC UR8, c[0x0][0x610] ;  /* 0x0001840000087ab9 */ /* 0x000fe20000000800 */
[----:B------:R-:W-:Y:S01]  /*24fe0*/  LOP3.LUT R2, R11, UR5, RZ, 0xc0, !PT ;  /* 0x000000050b027c12 */ /* 0x000fe2000f8ec0ff */
[----:B------:R-:W-:Y:S01]  /*24ff0*/  IMAD R8, R5, UR8, R8 ;  /* 0x0000000805087c24 */ /* 0x000fe2000f8e0208 */
[----:B------:R-:W-:-:S03]  /*25000*/  ULDC UR8, c[0x0][0x600] ;  /* 0x0001800000087ab9 */ /* 0x000fc60000000800 */
[----:B------:R-:W-:Y:S02]  /*25010*/  IMAD R13, R13, UR8, R2 ;  /* 0x000000080d0d7c24 */ /* 0x000fe4000f8e0202 */
[----:B------:R-:W-:-:S03]  /*25020*/  IMAD.MOV.U32 R2, RZ, RZ, 0x1 ;  /* 0x00000001ff027424 */ /* 0x000fc600078e00ff */
[----:B------:R-:W-:Y:S02]  /*25030*/  SEL R4, R13, R8, !P4 ;  /* 0x000000080d047207 */ /* 0x000fe40006000000 */
[----:B------:R-:W-:-:S07]  /*25040*/  SEL R5, R8, R13, !P4 ;  /* 0x0000000d08057207 */ /* 0x000fce0006000000 */
.L_x_565:
[----:B------:R-:W-:Y:S05]  /*25050*/  BSYNC B1 ;  /* 0x0000000000017941 */ /* 0x000fea0003800000 */
.L_x_564:
[----:B------:R-:W-:-:S13]  /*25060*/  LOP3.LUT P0, RZ, R2, 0xff, RZ, 0xc0, !PT ;  /* 0x000000ff02ff7812 */ /* 0x000fda000780c0ff */
[----:B------:R-:W-:Y:S05]  /*25070*/  @P0 BRA `(.L_x_568) ;  /* 0xfffffff4002c0947 */ /* 0x000fea000383ffff */
[----:B------:R-:W-:Y:S05]  /*25080*/  BSYNC B0 ;  /* 0x0000000000007941 */ /* 0x000fea0003800000 */
.L_x_557:
[----:B------:R-:W-:-:S03]  /*25090*/  UMOV UR8, 0xffffffff ;  /* 0xffffffff00087882 */ /* 0x000fc60000000000 */
[----:B------:R-:W-:Y:S05]  /*250a0*/  BRA.DIV UR8, `(.L_x_569) ;  /* 0x0000000608287947 */ /* 0x000fea000b800000 */
[----:B------:R-:W-:-:S13]  /*250b0*/  ELECT P0, URZ, PT ;  /* 0x00000000003f782f */ /* 0x000fda0003800000 */
.L_x_583:
[----:B------:R-:W-:Y:S04]  /*250c0*/  BSSY B0, `(.L_x_570) ;  /* 0x000002c000007945 */ /* 0x000fe80003800000 */
[----:B------:R-:W-:Y:S05]  /*250d0*/  @!P0 BRA `(.L_x_571) ;  /* 0x0000000000a88947 */ /* 0x000fea0003800000 */
[----:B------:R-:W-:-:S04]  /*250e0*/  ULOP3.LUT UR8, UR13, 0x2, URZ, 0xfc, !UPT ;  /* 0x000000020d087892 */ /* 0x000fc8000f8efc3f */
[----:B------:R-:W-:-:S06]  /*250f0*/  UISETP.NE.AND UP0, UPT, UR8, 0x3, UPT ;  /* 0x000000030800788c */ /* 0x000fcc000bf05270 */
[----:B------:R-:W-:-:S13]  /*25100*/  PLOP3.LUT P0, PT, PT, PT, UP0, 0x80, 0x0 ;  /* 0x000000000000781c */ /* 0x000fda0003f0f008 */
[----:B------:R-:W-:Y:S05]  /*25110*/  @!P0 BRA `(.L_x_572) ;  /* 0x0000000000048947 */ /* 0x000fea0003800000 */
[----:B------:R-:W-:Y:S01]  /*25120*/  BPT.TRAP 0x1 ;  /* 0x000000040000795c */ /* 0x000fe20000300000 */
.L_x_572:
[----:B------:R-:W0:Y:S01]  /*25130*/  S2R R3, SR_CgaCtaId ;  /* 0x0000000000037919 */ /* 0x000e220000008800 */
[----:B------:R-:W-:-:S04]  /*25140*/  MOV R2, 0x400 ;  /* 0x0000040000027802 */ /* 0x000fc80000000f00 */
[----:B0-----:R-:W-:Y:S02]  /*25150*/  LEA R3, R3, R2, 0x18 ;  /* 0x0000000203037211 */ /* 0x001fe400078ec0ff */
[----:B------:R-:W-:-:S03]  /*25160*/  SHF.L.U32 R2, R0, 0x1f, RZ ;  /* 0x0000001f00027819 */ /* 0x000fc600000006ff */
[----:B------:R-:W-:-:S04]  /*25170*/  VIADD R3, R3, 0x20 ;  /* 0x0000002003037836 */ /* 0x000fc80000000000 */
[----:B------:R-:W-:-:S04]  /*25180*/  IMAD R5, R6, 0x8, R3 ;  /* 0x0000000806057824 */ /* 0x000fc800078e0203 */
[----:B------:R-:W0:Y:S02]  /*25190*/  SYNCS.PHASECHK.TRANS64.TRYWAIT P0, [R5+URZ], R2 ;  /* 0x00000002050075a7 */ /* 0x000e24000800017f */
[----:B0-----:R-:W-:Y:S05]  /*251a0*/  @!P0 BRA `(.L_x_573) ;  /* 0x0000000400088947 */ /* 0x001fea0003800000 */
.L_x_584:
[----:B------:R-:W-:-:S05]  /*251b0*/  VIADD R6, R6, 0x1 ;  /* 0x0000000106067836 */ /* 0x000fca0000000000 */
[----:B------:R-:W-:-:S04]  /*251c0*/  ISETP.NE.AND P0, PT, R6, 0x4, PT ;  /* 0x000000040600780c */ /* 0x000fc80003f05270 */
[----:B0-----:R-:W-:Y:S02]  /*251d0*/  SEL R5, RZ, 0x1, P0 ;  /* 0x00000001ff057807 */ /* 0x001fe40000000000 */
[----:B------:R-:W-:Y:S02]  /*251e0*/  SEL R6, R6, RZ, P0 ;  /* 0x000000ff06067207 */ /* 0x000fe40000000000 */
[----:B------:R-:W-:-:S03]  /*251f0*/  LOP3.LUT R5, R0, R5, RZ, 0x3c, !PT ;  /* 0x0000000500057212 */ /* 0x000fc600078e3cff */
[----:B------:R-:W-:Y:S01]  /*25200*/  IMAD R7, R6, 0x8, R3 ;  /* 0x0000000806077824 */ /* 0x000fe200078e0203 */
[----:B------:R-:W-:-:S04]  /*25210*/  SHF.L.U32 R0, R5, 0x1f, RZ ;  /* 0x0000001f05007819 */ /* 0x000fc800000006ff */
[----:B------:R-:W0:Y:S02]  /*25220*/  SYNCS.PHASECHK.TRANS64.TRYWAIT P0, [R7+URZ], R0 ;  /* 0x00000000070075a7 */ /* 0x000e24000800017f */
[----:B0-----:R-:W-:Y:S05]  /*25230*/  @!P0 BRA `(.L_x_574) ;  /* 0x0000000000f88947 */ /* 0x001fea0003800000 */
.L_x_585:
[----:B0-----:R-:W-:-:S05]  /*25240*/  VIADD R0, R6, 0x1 ;  /* 0x0000000106007836 */ /* 0x001fca0000000000 */
[----:B------:R-:W-:-:S04]  /*25250*/  ISETP.NE.AND P0, PT, R0, 0x4, PT ;  /* 0x000000040000780c */ /* 0x000fc80003f05270 */
[----:B------:R-:W-:Y:S02]  /*25260*/  SEL R2, RZ, 0x1, P0 ;  /* 0x00000001ff027807 */ /* 0x000fe40000000000 */
[----:B------:R-:W-:Y:S02]  /*25270*/  SEL R4, R0, RZ, P0 ;  /* 0x000000ff00047207 */ /* 0x000fe40000000000 */
[----:B------:R-:W-:-:S03]  /*25280*/  LOP3.LUT R5, R5, R2, RZ, 0x3c, !PT ;  /* 0x0000000205057212 */ /* 0x000fc600078e3cff */
[----:B------:R-:W-:Y:S01]  /*25290*/  IMAD R7, R4, 0x8, R3 ;  /* 0x0000000804077824 */ /* 0x000fe200078e0203 */
[----:B------:R-:W-:-:S04]  /*252a0*/  SHF.L.U32 R0, R5, 0x1f, RZ ;  /* 0x0000001f05007819 */ /* 0x000fc800000006ff */
[----:B------:R-:W0:Y:S02]  /*252b0*/  SYNCS.PHASECHK.TRANS64.TRYWAIT P0, [R7+URZ], R0 ;  /* 0x00000000070075a7 */ /* 0x000e24000800017f */
[----:B0-----:R-:W-:Y:S05]  /*252c0*/  @!P0 BRA `(.L_x_575) ;  /* 0x0000000000e88947 */ /* 0x001fea0003800000 */
.L_x_586:
[----:B0-----:R-:W-:-:S05]  /*252d0*/  VIADD R0, R4, 0x1 ;  /* 0x0000000104007836 */ /* 0x001fca0000000000 */
[----:B------:R-:W-:-:S04]  /*252e0*/  ISETP.NE.AND P0, PT, R0, 0x4, PT ;  /* 0x000000040000780c */ /* 0x000fc80003f05270 */
[----:B------:R-:W-:Y:S02]  /*252f0*/  SEL R2, RZ, 0x1, P0 ;  /* 0x00000001ff027807 */ /* 0x000fe40000000000 */
[----:B------:R-:W-:Y:S02]  /*25300*/  SEL R0, R0, RZ, P0 ;  /* 0x000000ff00007207 */ /* 0x000fe40000000000 */
[----:B------:R-:W-:-:S03]  /*25310*/  LOP3.LUT R2, R5, R2, RZ, 0x3c, !PT ;  /* 0x0000000205027212 */ /* 0x000fc600078e3cff */
[----:B------:R-:W-:Y:S01]  /*25320*/  IMAD R3, R0, 0x8, R3 ;  /* 0x0000000800037824 */ /* 0x000fe200078e0203 */
[----:B------:R-:W-:-:S07]  /*25330*/  SHF.L.U32 R0, R2, 0x1f, RZ ;  /* 0x0000001f02007819 */ /* 0x000fce00000006ff */
.L_x_576:
[----:B0-----:R0:W1:Y:S02]  /*25340*/  SYNCS.PHASECHK.TRANS64.TRYWAIT P0, [R3+URZ], R0 ;  /* 0x00000000030075a7 */ /* 0x001064000800017f */
[----:B-1----:R-:W-:Y:S05]  /*25350*/  @!P0 NANOSLEEP.SYNCS 0x989680 ;  /* 0x009896800000895d */ /* 0x002fea0003900000 */
[----:B------:R-:W1:Y:S02]  /*25360*/  @!P0 SYNCS.PHASECHK.TRANS64 P0, [R3+URZ], R0 ;  /* 0x00000000030085a7 */ /* 0x000e64000800007f */
[----:B-1----:R-:W-:Y:S05]  /*25370*/  @!P0 BRA `(.L_x_576) ;  /* 0xfffffffc00f08947 */ /* 0x002fea000383ffff */
.L_x_571:
[----:B------:R-:W-:Y:S05]  /*25380*/  BSYNC B0 ;  /* 0x0000000000007941 */ /* 0x000fea0003800000 */
.L_x_570:
[----:B------:R-:W-:Y:S05]  /*25390*/  EXIT ;  /* 0x000000000000794d */ /* 0x000fea0003800000 */
.L_x_21:
[----:B--2---:R-:W-:-:S04]  /*253a0*/  IMAD.U32 R3, RZ, RZ, UR6 ;  /* 0x00000006ff037e24 */ /* 0x004fc8000f8e00ff */
[----:B------:R2:W3:Y:S03]  /*253b0*/  SYNCS.PHASECHK.TRANS64.TRYWAIT P0, [R3+URZ], R0 ;  /* 0x00000000030075a7 */ /* 0x0004e6000800017f */
[----:B---3--:R-:W-:Y:S05]  /*253c0*/  @!P0 NANOSLEEP.SYNCS 0x989680 ;  /* 0x009896800000895d */ /* 0x008fea0003900000 */
[----:B------:R-:W3:Y:S02]  /*253d0*/  @!P0 SYNCS.PHASECHK.TRANS64 P0, [R3+URZ], R0 ;  /* 0x00000000030085a7 */ /* 0x000ee4000800007f */
[----:B---3--:R-:W-:Y:S05]  /*253e0*/  @!P0 BRA `(.L_x_21) ;  /* 0xfffffffc00ec8947 */ /* 0x008fea000383ffff */
[----:B------:R-:W-:Y:S05]  /*253f0*/  BRA `(.L_x_20) ;  /* 0xfffffdd8007c7947 */ /* 0x000fea000383ffff */
.L_x_27:
[----:B-----5:R2:W-:Y:S02]  /*25400*/  STL [R1+0x474], R0 ;  /* 0x0004740001007387 */ /* 0x0205e40000100800 */
[----:B--2---:R-:W-:-:S04]  /*25410*/  IMAD.U32 R0, RZ, RZ, UR16 ;  /* 0x00000010ff007e24 */ /* 0x004fc8000f8e00ff */
[----:B------:R2:W3:Y:S03]  /*25420*/  SYNCS.PHASECHK.TRANS64.TRYWAIT P0, [R0+URZ], R2 ;  /* 0x00000002000075a7 */ /* 0x0004e6000800017f */
[----:B---3--:R-:W-:Y:S05]  /*25430*/  @!P0 NANOSLEEP.SYNCS 0x989680 ;  /* 0x009896800000895d */ /* 0x008fea0003900000 */
[----:B------:R2:W3:Y:S02]  /*25440*/  @!P0 SYNCS.PHASECHK.TRANS64 P0, [R0+URZ], R2 ;  /* 0x00000002000085a7 */ /* 0x0004e4000800007f */
[----:B--2---:R2:W5:Y:S02]  /*25450*/  LDL.LU R0, [R1+0x474] ;  /* 0x0004740001007983 */ /* 0x0045640000300800 */
[----:B--23--:R-:W-:Y:S05]  /*25460*/  @!P0 BRA `(.L_x_27) ;  /* 0xfffffffc00e48947 */ /* 0x00cfea000383ffff */
[----:B------:R-:W-:Y:S05]  /*25470*/  BRA `(.L_x_26) ;  /* 0xfffffe1c00487947 */ /* 0x000fea000383ffff */
.L_x_558:
[----:B------:R-:W-:Y:S01]  /*25480*/  BSSY B1, `(.L_x_577) ;  /* 0x0000006000017945 */ /* 0x000fe20003800000 */
[----:B------:R-:W-:-:S07]  /*25490*/  IMAD.MOV.U32 R2, RZ, RZ, -0x1 ;  /* 0xffffffffff027424 */ /* 0x000fce00078e00ff */
[----:B------:R-:W-:Y:S05]  /*254a0*/  WARPSYNC.COLLECTIVE R2, `(.L_x_578) ;  /* 0x00000000020c7348 */ /* 0x000fea0003c00000 */
[----:B------:R-:W-:Y:S02]  /*254b0*/  ELECT P0, UR62, PT ;  /* 0x00000000003e782f */ /* 0x000fe40003800000 */
[----:B------:R-:W-:Y:S01]  /*254c0*/  MOV R2, UR62 ;  /* 0x0000003e00027c02 */ /* 0x000fe20008000f00 */
[----:B------:R-:W-:Y:S10]  /*254d0*/  ENDCOLLECTIVE ;  /* 0x000000000000791b */ /* 0x000ff40003800000 */
.L_x_578:
[----:B------:R-:W-:Y:S05]  /*254e0*/  BSYNC B1 ;  /* 0x0000000000017941 */ /* 0x000fea0003800000 */
.L_x_577:
[----:B------:R-:W-:Y:S05]  /*254f0*/  BRA `(.L_x_579) ;  /* 0xfffffff000187947 */ /* 0x000fea000383ffff */
.L_x_561:
[----:B0-----:R0:W1:Y:S02]  /*25500*/  SYNCS.PHASECHK.TRANS64.TRYWAIT P0, [R12+URZ+0x20], R11 ;  /* 0x0000200b0c0075a7 */ /* 0x001064000800017f */
[----:B-1----:R-:W-:Y:S05]  /*25510*/  @!P0 NANOSLEEP.SYNCS 0x989680 ;  /* 0x009896800000895d */ /* 0x002fea0003900000 */
[----:B------:R-:W1:Y:S02]  /*25520*/  @!P0 SYNCS.PHASECHK.TRANS64 P0, [R12+URZ+0x20], R11 ;  /* 0x0000200b0c0085a7 */ /* 0x000e64000800007f */
[----:B-1----:R-:W-:Y:S05]  /*25530*/  @!P0 BRA `(.L_x_561) ;  /* 0xfffffffc00f08947 */ /* 0x002fea000383ffff */
[----:B------:R-:W-:Y:S05]  /*25540*/  BRA `(.L_x_580) ;  /* 0xfffffff000507947 */ /* 0x000fea000383ffff */
.L_x_569:
[----:B------:R-:W-:Y:S01]  /*25550*/  BSSY B0, `(.L_x_581) ;  /* 0x0000006000007945 */ /* 0x000fe20003800000 */
[----:B------:R-:W-:-:S07]  /*25560*/  IMAD.MOV.U32 R2, RZ, RZ, -0x1 ;  /* 0xffffffffff027424 */ /* 0x000fce00078e00ff */
[----:B------:R-:W-:Y:S05]  /*25570*/  WARPSYNC.COLLECTIVE R2, `(.L_x_582) ;  /* 0x00000000020c7348 */ /* 0x000fea0003c00000 */
[----:B------:R-:W-:Y:S02]  /*25580*/  ELECT P0, UR62, PT ;  /* 0x00000000003e782f */ /* 0x000fe40003800000 */
[----:B------:R-:W-:Y:S01]  /*25590*/  MOV R2, UR62 ;  /* 0x0000003e00027c02 */ /* 0x000fe20008000f00 */
[----:B------:R-:W-:Y:S10]  /*255a0*/  ENDCOLLECTIVE ;  /* 0x000000000000791b */ /* 0x000ff40003800000 */
.L_x_582:
[----:B------:R-:W-:Y:S05]  /*255b0*/  BSYNC B0 ;  /* 0x0000000000007941 */ /* 0x000fea0003800000 */
.L_x_581:
[----:B------:R-:W-:Y:S05]  /*255c0*/  BRA `(.L_x_583) ;  /* 0xfffffff800bc7947 */ /* 0x000fea000383ffff */
.L_x_573:
[----:B0-----:R0:W1:Y:S02]  /*255d0*/  SYNCS.PHASECHK.TRANS64.TRYWAIT P0, [R5+URZ], R2 ;  /* 0x00000002050075a7 */ /* 0x001064000800017f */
[----:B-1----:R-:W-:Y:S05]  /*255e0*/  @!P0 NANOSLEEP.SYNCS 0x989680 ;  /* 0x009896800000895d */ /* 0x002fea0003900000 */
[----:B------:R-:W1:Y:S02]  /*255f0*/  @!P0 SYNCS.PHASECHK.TRANS64 P0, [R5+URZ], R2 ;  /* 0x00000002050085a7 */ /* 0x000e64000800007f */
[----:B-1----:R-:W-:Y:S05]  /*25600*/  @!P0 BRA `(.L_x_573) ;  /* 0xfffffffc00f08947 */ /* 0x002fea000383ffff */
[----:B------:R-:W-:Y:S05]  /*25610*/  BRA `(.L_x_584) ;  /* 0xfffffff800e47947 */ /* 0x000fea000383ffff */
.L_x_574:
[----:B0-----:R0:W1:Y:S02]  /*25620*/  SYNCS.PHASECHK.TRANS64.TRYWAIT P0, [R7+URZ], R0 ;  /* 0x00000000070075a7 */ /* 0x001064000800017f */
[----:B-1----:R-:W-:Y:S05]  /*25630*/  @!P0 NANOSLEEP.SYNCS 0x989680 ;  /* 0x009896800000895d */ /* 0x002fea0003900000 */
[----:B------:R-:W1:Y:S02]  /*25640*/  @!P0 SYNCS.PHASECHK.TRANS64 P0, [R7+URZ], R0 ;  /* 0x00000000070085a7 */ /* 0x000e64000800007f */
[----:B-1----:R-:W-:Y:S05]  /*25650*/  @!P0 BRA `(.L_x_574) ;  /* 0xfffffffc00f08947 */ /* 0x002fea000383ffff */
[----:B------:R-:W-:Y:S05]  /*25660*/  BRA `(.L_x_585) ;  /* 0xfffffff800f47947 */ /* 0x000fea000383ffff */
.L_x_575:
[----:B0-----:R0:W1:Y:S02]  /*25670*/  SYNCS.PHASECHK.TRANS64.TRYWAIT P0, [R7+URZ], R0 ;  /* 0x00000000070075a7 */ /* 0x001064000800017f */
[----:B-1----:R-:W-:Y:S05]  /*25680*/  @!P0 NANOSLEEP.SYNCS 0x989680 ;  /* 0x009896800000895d */ /* 0x002fea0003900000 */
[----:B------:R-:W1:Y:S02]  /*25690*/  @!P0 SYNCS.PHASECHK.TRANS64 P0, [R7+URZ], R0 ;  /* 0x00000000070085a7 */ /* 0x000e64000800007f */
[----:B-1----:R-:W-:Y:S05]  /*256a0*/  @!P0 BRA `(.L_x_575) ;  /* 0xfffffffc00f08947 */ /* 0x002fea000383ffff */
[----:B------:R-:W-:Y:S05]  /*256b0*/  BRA `(.L_x_586) ;  /* 0xfffffffc00047947 */ /* 0x000fea000383ffff */
.L_x_587:
[----:B------:R-:W-:-:S00]  /*256c0*/  BRA `(.L_x_587) ;  /* 0xfffffffc00fc7947 */ /* 0x000fc0000383ffff */
[----:B------:R-:W-:-:S00]  /*256d0*/  NOP ;  /* 0x0000000000007918 */ /* 0x000fc00000000000 */
        /* <DEDUP_REMOVED lines=10> */
.L_x_588:


//--------------------- .nv.shared._ZN7cutlass13device_kernelINS_4gemm6kernel13GemmUniversalIN4cute5tupleIJiiiiEEENS1_10collective13CollectiveMmaINS1_37MainloopSm90TmaGmmaWarpSpecializedFP8ILi4ENS5_IJNS4_1CILi2EEENSA_ILi1EEESC_EEENS1_35KernelTmaWarpSpecializedCooperativeEEENS5_IJNSA_ILi256EEESG_NSA_ILi64EEEEEENS_12float_e4m3_tENS5_IJlSC_lEEESJ_SK_NS4_8TiledMMAINS4_8MMA_AtomIJNS4_4SM904GMMA31MMA_64x256x32_F32E4M3E4M3_SS_TNILNSO_7ScaleInE1ELSQ_1EEEEEENS4_6LayoutISD_NS5_IJSC_NSA_ILi0EEESU_EEEEENS5_IJNS4_10UnderscoreESX_SX_EEEEENS4_13SM90_TMA_LOADENS4_14ComposedLayoutINS4_7SwizzleILi2ELi4ELi3EEENS4_18smem_ptr_flag_bitsILi8EEENST_INS5_IJNSA_ILi8EEESH_EEENS5_IJSH_SC_EEEEEEEvNS4_8identityENS4_23SM90_TMA_LOAD_MULTICASTES1A_vS1B_EENS_8epilogue10collective6detail29Sm90TmaWarpSpecializedAdapterINS1F_15DefaultEpilogueISJ_SK_SK_NS1E_6thread17LinearCombinationISJ_Li1EffLNS1J_9ScaleType4KindE0ELNS_15FloatRoundStyleE2ESJ_EENS1_15EpilogueDefaultEEEEEvvEEEEvNT_6ParamsE --------------------------
	.section	.nv.shared._ZN7cutlass13device_kernelINS_4gemm6kernel13GemmUniversalIN4cute5tupleIJiiiiEEENS1_10collective13CollectiveMmaINS1_37MainloopSm90TmaGmmaWarpSpecializedFP8ILi4ENS5_IJNS4_1CILi2EEENSA_ILi1EEESC_EEENS1_35KernelTmaWarpSpecializedCooperativeEEENS5_IJNSA_ILi256EEESG_NSA_ILi64EEEEEENS_12float_e4m3_tENS5_IJlSC_lEEESJ_SK_NS4_8TiledMMAINS4_8MMA_AtomIJNS4_4SM904GMMA31MMA_64x256x32_F32E4M3E4M3_SS_TNILNSO_7ScaleInE1ELSQ_1EEEEEENS4_6LayoutISD_NS5_IJSC_NSA_ILi0EEESU_EEEEENS5_IJNS4_10UnderscoreESX_SX_EEEEENS4_13SM90_TMA_LOADENS4_14ComposedLayoutINS4_7SwizzleILi2ELi4ELi3EEENS4_18smem_ptr_flag_bitsILi8EEENST_INS5_IJNSA_ILi8EEESH_EEENS5_IJSH_SC_EEEEEEEvNS4_8identityENS4_23SM90_TMA_LOAD_MULTICASTES1A_vS1B_EENS_8epilogue10collective6detail29Sm90TmaWarpSpecializedAdapterINS1F_15DefaultEpilogueISJ_SK_SK_NS1E_6thread17LinearCombinationISJ_Li1EffLNS1J_9ScaleType4KindE0ELNS_15FloatRoundStyleE2ESJ_EENS1_15EpilogueDefaultEEEEEvvEEEEvNT_6ParamsE,"aw",@nobits
	.sectionflags	@""
	.align	16
	.zero		1024


//--------------------- .nv.shared.reserved.0     --------------------------
	.section	.nv.shared.reserved.0,"aw",@nobits
	.weak		__nv_reservedSMEM_offset_0_alias
	.size		__nv_reservedSMEM_offset_0_alias, 0, 0
	.other		__nv_reservedSMEM_offset_0_alias,@"STO_CUDA_RESERVED_SHARED STV_DEFAULT"
__nv_reservedSMEM_offset_0_alias:
	.zero		0


//--------------------- .nv.global                --------------------------
	.section	.nv.global,"aw",@nobits
.nv.global:
	.type		_ZN39_INTERNAL_567799e2_4_k_cu_831c6c58_53484cute1_E,@object
	.size		_ZN39_INTERNAL_567799e2_4_k_cu_831c6c58_53484cute1_E,(_ZN39_INTERNAL_567799e2_4_k_cu_831c6c58_53484cuda3std3__45__cpo6cbeginE - _ZN39_INTERNAL_567799e2_4_k_cu_831c6c58_53484cute1_E)
_ZN39_INTERNAL_567799e2_4_k_cu_831c6c58_53484cute1_E:
	.zero		1
	.type		_ZN39_INTERNAL_567799e2_4_k_cu_831c6c58_53484cuda3std3__45__cpo6cbeginE,@object
	.size		_ZN39_INTERNAL_567799e2_4_k_cu_831c6c58_53484cuda3std3__45__cpo6cbeginE,(_ZN39_INTERNAL_567799e2_4_k_cu_831c6c58_53484cuda3std3__48in_placeE - _ZN39_INTERNAL_567799e2_4_k_cu_831c6c58_53484cuda3std3__45__cpo6cbeginE)
_ZN39_INTERNAL_567799e2_4_k_cu_831c6c58_53484cuda3std3__45__cpo6cbeginE:
	.zero		1
	.type		_ZN39_INTERNAL_567799e2_4_k_cu_831c6c58_53484cuda3std3__48in_placeE,@object
	.size		_ZN39_INTERNAL_567799e2_4_k_cu_831c6c58_53484cuda3std3__48in_placeE,(_ZN39_INTERNAL_567799e2_4_k_cu_831c6c58_53484cuda3std6ranges3__45__cpo9iter_moveE - _ZN39_INTERNAL_567799e2_4_k_cu_831c6c58_53484cuda3std3__48in_placeE)
_ZN39_INTERNAL_567799e2_4_k_cu_831c6c58_53484cuda3std3__48in_placeE:
	.zero		1
	.type		_ZN39_INTERNAL_567799e2_4_k_cu_831c6c58_53484cuda3std6ranges3__45__cpo9iter_moveE,@object
	.size		_ZN39_INTERNAL_567799e2_4_k_cu_831c6c58_53484cuda3std6ranges3__45__cpo9iter_moveE,(_ZN39_INTERNAL_567799e2_4_k_cu_831c6c58_53484cuda3std3__45__cpo5beginE - _ZN39_INTERNAL_567799e2_4_k_cu_831c6c58_53484cuda3std6ranges3__45__cpo9iter_moveE)
_ZN39_INTERNAL_567799e2_4_k_cu_831c6c58_53484cuda3std6ranges3__45__cpo9iter_moveE:
	.zero		1
	.type		_ZN39_INTERNAL_567799e2_4_k_cu_831c6c58_53484cuda3std3__45__cpo5beginE,@object
	.size		_ZN39_INTERNAL_567799e2_4_k_cu_831c6c58_53484cuda3std3__45__cpo5beginE,(_ZN39_INTERNAL_567799e2_4_k_cu_831c6c58_53484cuda3std3__441_GLOBAL__N__567799e2_4_k_cu_831c6c58_53486ignoreE - _ZN39_INTERNAL_567799e2_4_k_cu_831c6c58_53484cuda3std3__45__cpo5beginE)
_ZN39_INTERNAL_567799e2_4_k_cu_831c6c58_53484cuda3std3__45__cpo5beginE:
	.zero		1
	.type		_ZN39_INTERNAL_567799e2_4_k_cu_831c6c58_53484cuda3std3__441_GLOBAL__N__567799e2_4_k_cu_831c6c58_53486ignoreE,@object
	.size		_ZN39_INTERNAL_567799e2_4_k_cu_831c6c58_53484cuda3std3__441_GLOBAL__N__567799e2_4_k_cu_831c6c58_53486ignoreE,(_ZN39_INTERNAL_567799e2_4_k_cu_831c6c58_53484cute7productE - _ZN39_INTERNAL_567799e2_4_k_cu_831c6c58_53484cuda3std3__441_GLOBAL__N__567799e2_4_k_cu_831c6c58_53486ignoreE)
_ZN39_INTERNAL_567799e2_4_k_cu_831c6c58_53484cuda3std3__441_GLOBAL__N__567799e2_4_k_cu_831c6c58_53486ignoreE:
	.zero		1
	.type		_ZN39_INTERNAL_567799e2_4_k_cu_831c6c58_53484cute7productE,@object
	.size		_ZN39_INTERNAL_567799e2_4_k_cu_831c6c58_53484cute7productE,(_ZN39_INTERNAL_567799e2_4_k_cu_831c6c58_53484cuda3std3__45__cpo3endE - _ZN39_INTERNAL_567799e2_4_k_cu_831c6c58_53484cute7productE)
_ZN39_INTERNAL_567799e2_4_k_cu_831c6c58_53484cute7productE:
	.zero		1
	.type		_ZN39_INTERNAL_567799e2_4_k_cu_831c6c58_53484cuda3std3__45__cpo3endE,@object
	.size		_ZN39_INTERNAL_567799e2_4_k_cu_831c6c58_53484cuda3std3__45__cpo3endE,(_ZN39_INTERNAL_567799e2_4_k_cu_831c6c58_53484cuda3std3__419piecewise_constructE - _ZN39_INTERNAL_567799e2_4_k_cu_831c6c58_53484cuda3std3__45__cpo3endE)
_ZN39_INTERNAL_567799e2_4_k_cu_831c6c58_53484cuda3std3__45__cpo3endE:
	.zero		1
	.type		_ZN39_INTERNAL_567799e2_4_k_cu_831c6c58_53484cuda3std3__419piecewise_constructE,@object
	.size		_ZN39_INTERNAL_567799e2_4_k_cu_831c6c58_53484cuda3std3__419piecewise_constructE,(_ZN39_INTERNAL_567799e2_4_k_cu_831c6c58_53484cuda3std3__45__cpo4cendE - _ZN39_INTERNAL_567799e2_4_k_cu_831c6c58_53484cuda3std3__419piecewise_constructE)
_ZN39_INTERNAL_567799e2_4_k_cu_831c6c58_53484cuda3std3__419piecewise_constructE:
	.zero		1
	.type		_ZN39_INTERNAL_567799e2_4_k_cu_831c6c58_53484cuda3std3__45__cpo4cendE,@object
	.size		_ZN39_INTERNAL_567799e2_4_k_cu_831c6c58_53484cuda3std3__45__cpo4cendE,(_ZN39_INTERNAL_567799e2_4_k_cu_831c6c58_53484cuda3std6ranges3__45__cpo4swapE - _ZN39_INTERNAL_567799e2_4_k_cu_831c6c58_53484cuda3std3__45__cpo4cendE)
_ZN39_INTERNAL_567799e2_4_k_cu_831c6c58_53484cuda3std3__45__cpo4cendE:
	.zero		1
	.type		_ZN39_INTERNAL_567799e2_4_k_cu_831c6c58_53484cuda3std6ranges3__45__cpo4swapE,@object
	.size		_ZN39_INTERNAL_567799e2_4_k_cu_831c6c58_53484cuda3std6ranges3__45__cpo4swapE,(.L_7 - _ZN39_INTERNAL_567799e2_4_k_cu_831c6c58_53484cuda3std6ranges3__45__cpo4swapE)
_ZN39_INTERNAL_567799e2_4_k_cu_831c6c58_53484cuda3std6ranges3__45__cpo4swapE:
	.zero		1
.L_7:


//--------------------- .nv.constant0._ZN7cutlass13device_kernelINS_4gemm6kernel13GemmUniversalIN4cute5tupleIJiiiiEEENS1_10collective13CollectiveMmaINS1_37MainloopSm90TmaGmmaWarpSpecializedFP8ILi4ENS5_IJNS4_1CILi2EEENSA_ILi1EEESC_EEENS1_35KernelTmaWarpSpecializedCooperativeEEENS5_IJNSA_ILi256EEESG_NSA_ILi64EEEEEENS_12float_e4m3_tENS5_IJlSC_lEEESJ_SK_NS4_8TiledMMAINS4_8MMA_AtomIJNS4_4SM904GMMA31MMA_64x256x32_F32E4M3E4M3_SS_TNILNSO_7ScaleInE1ELSQ_1EEEEEENS4_6LayoutISD_NS5_IJSC_NSA_ILi0EEESU_EEEEENS5_IJNS4_10UnderscoreESX_SX_EEEEENS4_13SM90_TMA_LOADENS4_14ComposedLayoutINS4_7SwizzleILi2ELi4ELi3EEENS4_18smem_ptr_flag_bitsILi8EEENST_INS5_IJNSA_ILi8EEESH_EEENS5_IJSH_SC_EEEEEEEvNS4_8identityENS4_23SM90_TMA_LOAD_MULTICASTES1A_vS1B_EENS_8epilogue10collective6detail29Sm90TmaWarpSpecializedAdapterINS1F_15DefaultEpilogueISJ_SK_SK_NS1E_6thread17LinearCombinationISJ_Li1EffLNS1J_9ScaleType4KindE0ELNS_15FloatRoundStyleE2ESJ_EENS1_15EpilogueDefaultEEEEEvvEEEEvNT_6ParamsE --------------------------
	.section	.nv.constant0._ZN7cutlass13device_kernelINS_4gemm6kernel13GemmUniversalIN4cute5tupleIJiiiiEEENS1_10collective13CollectiveMmaINS1_37MainloopSm90TmaGmmaWarpSpecializedFP8ILi4ENS5_IJNS4_1CILi2EEENSA_ILi1EEESC_EEENS1_35KernelTmaWarpSpecializedCooperativeEEENS5_IJNSA_ILi256EEESG_NSA_ILi64EEEEEENS_12float_e4m3_tENS5_IJlSC_lEEESJ_SK_NS4_8TiledMMAINS4_8MMA_AtomIJNS4_4SM904GMMA31MMA_64x256x32_F32E4M3E4M3_SS_TNILNSO_7ScaleInE1ELSQ_1EEEEEENS4_6LayoutISD_NS5_IJSC_NSA_ILi0EEESU_EEEEENS5_IJNS4_10UnderscoreESX_SX_EEEEENS4_13SM90_TMA_LOADENS4_14ComposedLayoutINS4_7SwizzleILi2ELi4ELi3EEENS4_18smem_ptr_flag_bitsILi8EEENST_INS5_IJNSA_ILi8EEESH_EEENS5_IJSH_SC_EEEEEEEvNS4_8identityENS4_23SM90_TMA_LOAD_MULTICASTES1A_vS1B_EENS_8epilogue10collective6detail29Sm90TmaWarpSpecializedAdapterINS1F_15DefaultEpilogueISJ_SK_SK_NS1E_6thread17LinearCombinationISJ_Li1EffLNS1J_9ScaleType4KindE0ELNS_15FloatRoundStyleE2ESJ_EENS1_15EpilogueDefaultEEEEEvvEEEEvNT_6ParamsE,"a",@progbits
	.sectionflags	@""
	.align	4
.nv.constant0._ZN7cutlass13device_kernelINS_4gemm6kernel13GemmUniversalIN4cute5tupleIJiiiiEEENS1_10collective13CollectiveMmaINS1_37MainloopSm90TmaGmmaWarpSpecializedFP8ILi4ENS5_IJNS4_1CILi2EEENSA_ILi1EEESC_EEENS1_35KernelTmaWarpSpecializedCooperativeEEENS5_IJNSA_ILi256EEESG_NSA_ILi64EEEEEENS_12float_e4m3_tENS5_IJlSC_lEEESJ_SK_NS4_8TiledMMAINS4_8MMA_AtomIJNS4_4SM904GMMA31MMA_64x256x32_F32E4M3E4M3_SS_TNILNSO_7ScaleInE1ELSQ_1EEEEEENS4_6LayoutISD_NS5_IJSC_NSA_ILi0EEESU_EEEEENS5_IJNS4_10UnderscoreESX_SX_EEEEENS4_13SM90_TMA_LOADENS4_14ComposedLayoutINS4_7SwizzleILi2ELi4ELi3EEENS4_18smem_ptr_flag_bitsILi8EEENST_INS5_IJNSA_ILi8EEESH_EEENS5_IJSH_SC_EEEEEEEvNS4_8identityENS4_23SM90_TMA_LOAD_MULTICASTES1A_vS1B_EENS_8epilogue10collective6detail29Sm90TmaWarpSpecializedAdapterINS1F_15DefaultEpilogueISJ_SK_SK_NS1E_6thread17LinearCombinationISJ_Li1EffLNS1J_9ScaleType4KindE0ELNS_15FloatRoundStyleE2ESJ_EENS1_15EpilogueDefaultEEEEEvvEEEEvNT_6ParamsE:
	.zero		1664


//--------------------- SYMBOLS --------------------------

	.type		.nv.reservedSmem.offset0,@object
	.size		.nv.reservedSmem.offset0,0x4
